	.target	sm_100a

	.elftype	@"ET_EXEC"


//--------------------- .note.nv.tkinfo           --------------------------
	.section	.note.nv.tkinfo,"",@"SHT_NOTE"
	.sectionflags	@"SHF_NOTE_NV_TKINFO"
	.tkinfo
        /*0018*/ 	.word	0x00000002
        /*0030*/ 	.string	""
        /*0030*/ 	.string	"ptxas"
        /*0030*/ 	.string	"Cuda compilation tools, release 13.0, V13.0.88"
        /*0030*/ 	.string	"Build cuda_13.0.r13.0/compiler.36424714_0"
        /*0030*/ 	.string	"-arch sm_100a -m 64 "



//--------------------- .note.nv.cuinfo           --------------------------
	.section	.note.nv.cuinfo,"",@"SHT_NOTE"
	.sectionflags	@"SHF_NOTE_NV_CUINFO"
        /*0018*/ 	.short	0x0002
        /*001a*/ 	.short	0x0064
        /*001c*/ 	.short	0x0082
	.zero		2


//--------------------- .nv.info                  --------------------------
	.section	.nv.info,"",@"SHT_CUDA_INFO"
	.align	4


	//----- nvinfo : EIATTR_REGCOUNT
	.align		4
        /*0000*/ 	.byte	0x04, 0x2f
        /*0002*/ 	.short	(.L_20 - .L_19)
	.align		4
.L_19:
        /*0004*/ 	.word	index@(_ZN7cutlass13device_kernelINS_4gemm6kernel13GemmUniversalIN4cute5tupleIJiiiiEEENS1_10collective13CollectiveMmaINS1_35MainloopSm100TmaUmmaWarpSpecializedILi16ELi2ELi4ENS5_IJNS4_1CILi2EEENSA_ILi1EEESC_EEEEENS5_IJNSA_ILi128EEENSA_ILi256EEENSA_ILi64EEEEEENS_12float_e5m2_tENS5_IJlSC_lEEESJ_SK_NS4_8TiledMMAINS4_8MMA_AtomIJNS4_10MMA_TraitsINS4_25SM100_MMA_F8F6F4_2x1SM_SSEJSJ_SJ_fSF_SG_NS4_17integral_constantINS4_4UMMA5MajorELSR_0EEESS_NSP_INSQ_7ScaleInELST_0EEESU_EEEEEENS4_6LayoutINS5_IJSC_SC_SC_EEENS5_IJNSA_ILi0EEESZ_SZ_EEEEENS5_IJNS4_10UnderscoreES12_S12_EEEEENS4_18SM100_TMA_2SM_LOADENS4_14ComposedLayoutINS4_7SwizzleILi2ELi4ELi3EEENS4_18smem_ptr_flag_bitsILi8EEENSX_INS5_IJNSA_ILi8EEESH_EEENS5_IJSH_SC_EEEEEEEvNS4_8identityES15_S1F_vS1G_EENS_8epilogue10collective18CollectiveEpilogueINS1I_23Sm100TmaWarpSpecializedILi4ELi2ELi32ELb0ELb0EEEJNS5_IJSH_SG_SH_EEENS5_IJNSX_ISH_SC_EENSX_INS5_IJNSA_ILi32EEESB_EEENS5_IJSC_SF_EEEEEEEESJ_SK_SJ_SK_NS1I_6fusion15FusionCallbacksIS1M_NS1U_17LinearCombinationISJ_fSJ_fLNS_15FloatRoundStyleE2EEES1N_S1T_JEEENS4_5SM1004TMEM4LOAD26SM100_TMEM_LOAD_32dp32b32xENS4_13SM90_TMA_LOADENS16_INS17_ILi1ELi4ELi3EEES1A_NSX_INS5_IJS1B_S1P_EEENS5_IJS1P_SC_EEEEEEENS4_39AutoVectorizingCopyWithAssumedAlignmentILi128EEENS4_14SM90_TMA_STOREES29_S2B_S2B_EEEvvEEEEvNT_6ParamsE)
        /*0008*/ 	.word	0x00000078


	//----- nvinfo : EIATTR_FRAME_SIZE
	.align		4
.L_20:
        /*000c*/ 	.byte	0x04, 0x11
        /*000e*/ 	.short	(.L_22 - .L_21)
	.align		4
.L_21:
        /*0010*/ 	.word	index@($__internal_2_$__cuda_sm10x_tcgen05_guardrail_trap_unallocated_columns_being_dealloced)
        /*0014*/ 	.word	0x00000000


	//----- nvinfo : EIATTR_FRAME_SIZE
	.align		4
.L_22:
        /*0018*/ 	.byte	0x04, 0x11
        /*001a*/ 	.short	(.L_24 - .L_23)
	.align		4
.L_23:
        /*001c*/ 	.word	index@($__internal_1_$__cuda_sm10x_tcgen05_guardrail_trap_phase_invalid_during_alloc)
        /*0020*/ 	.word	0x00000000


	//----- nvinfo : EIATTR_FRAME_SIZE
	.align		4
.L_24:
        /*0024*/ 	.byte	0x04, 0x11
        /*0026*/ 	.short	(.L_26 - .L_25)
	.align		4
.L_25:
        /*0028*/ 	.word	index@($__internal_0_$__cuda_sm10x_tcgen05_guardrail_trap_col_being_dealloced_not_returned_by_alloc)
        /*002c*/ 	.word	0x00000000


	//----- nvinfo : EIATTR_FRAME_SIZE
	.align		4
.L_26:
        /*0030*/ 	.byte	0x04, 0x11
        /*0032*/ 	.short	(.L_28 - .L_27)
	.align		4
.L_27:
        /*0034*/ 	.word	index@(_ZN7cutlass13device_kernelINS_4gemm6kernel13GemmUniversalIN4cute5tupleIJiiiiEEENS1_10collective13CollectiveMmaINS1_35MainloopSm100TmaUmmaWarpSpecializedILi16ELi2ELi4ENS5_IJNS4_1CILi2EEENSA_ILi1EEESC_EEEEENS5_IJNSA_ILi128EEENSA_ILi256EEENSA_ILi64EEEEEENS_12float_e5m2_tENS5_IJlSC_lEEESJ_SK_NS4_8TiledMMAINS4_8MMA_AtomIJNS4_10MMA_TraitsINS4_25SM100_MMA_F8F6F4_2x1SM_SSEJSJ_SJ_fSF_SG_NS4_17integral_constantINS4_4UMMA5MajorELSR_0EEESS_NSP_INSQ_7ScaleInELST_0EEESU_EEEEEENS4_6LayoutINS5_IJSC_SC_SC_EEENS5_IJNSA_ILi0EEESZ_SZ_EEEEENS5_IJNS4_10UnderscoreES12_S12_EEEEENS4_18SM100_TMA_2SM_LOADENS4_14ComposedLayoutINS4_7SwizzleILi2ELi4ELi3EEENS4_18smem_ptr_flag_bitsILi8EEENSX_INS5_IJNSA_ILi8EEESH_EEENS5_IJSH_SC_EEEEEEEvNS4_8identityES15_S1F_vS1G_EENS_8epilogue10collective18CollectiveEpilogueINS1I_23Sm100TmaWarpSpecializedILi4ELi2ELi32ELb0ELb0EEEJNS5_IJSH_SG_SH_EEENS5_IJNSX_ISH_SC_EENSX_INS5_IJNSA_ILi32EEESB_EEENS5_IJSC_SF_EEEEEEEESJ_SK_SJ_SK_NS1I_6fusion15FusionCallbacksIS1M_NS1U_17LinearCombinationISJ_fSJ_fLNS_15FloatRoundStyleE2EEES1N_S1T_JEEENS4_5SM1004TMEM4LOAD26SM100_TMEM_LOAD_32dp32b32xENS4_13SM90_TMA_LOADENS16_INS17_ILi1ELi4ELi3EEES1A_NSX_INS5_IJS1B_S1P_EEENS5_IJS1P_SC_EEEEEEENS4_39AutoVectorizingCopyWithAssumedAlignmentILi128EEENS4_14SM90_TMA_STOREES29_S2B_S2B_EEEvvEEEEvNT_6ParamsE)
        /*0038*/ 	.word	0x00000000


	//----- nvinfo : EIATTR_MIN_STACK_SIZE
	.align		4
.L_28:
        /*003c*/ 	.byte	0x04, 0x12
        /*003e*/ 	.short	(.L_30 - .L_29)
	.align		4
.L_29:
        /*0040*/ 	.word	index@(_ZN7cutlass13device_kernelINS_4gemm6kernel13GemmUniversalIN4cute5tupleIJiiiiEEENS1_10collective13CollectiveMmaINS1_35MainloopSm100TmaUmmaWarpSpecializedILi16ELi2ELi4ENS5_IJNS4_1CILi2EEENSA_ILi1EEESC_EEEEENS5_IJNSA_ILi128EEENSA_ILi256EEENSA_ILi64EEEEEENS_12float_e5m2_tENS5_IJlSC_lEEESJ_SK_NS4_8TiledMMAINS4_8MMA_AtomIJNS4_10MMA_TraitsINS4_25SM100_MMA_F8F6F4_2x1SM_SSEJSJ_SJ_fSF_SG_NS4_17integral_constantINS4_4UMMA5MajorELSR_0EEESS_NSP_INSQ_7ScaleInELST_0EEESU_EEEEEENS4_6LayoutINS5_IJSC_SC_SC_EEENS5_IJNSA_ILi0EEESZ_SZ_EEEEENS5_IJNS4_10UnderscoreES12_S12_EEEEENS4_18SM100_TMA_2SM_LOADENS4_14ComposedLayoutINS4_7SwizzleILi2ELi4ELi3EEENS4_18smem_ptr_flag_bitsILi8EEENSX_INS5_IJNSA_ILi8EEESH_EEENS5_IJSH_SC_EEEEEEEvNS4_8identityES15_S1F_vS1G_EENS_8epilogue10collective18CollectiveEpilogueINS1I_23Sm100TmaWarpSpecializedILi4ELi2ELi32ELb0ELb0EEEJNS5_IJSH_SG_SH_EEENS5_IJNSX_ISH_SC_EENSX_INS5_IJNSA_ILi32EEESB_EEENS5_IJSC_SF_EEEEEEEESJ_SK_SJ_SK_NS1I_6fusion15FusionCallbacksIS1M_NS1U_17LinearCombinationISJ_fSJ_fLNS_15FloatRoundStyleE2EEES1N_S1T_JEEENS4_5SM1004TMEM4LOAD26SM100_TMEM_LOAD_32dp32b32xENS4_13SM90_TMA_LOADENS16_INS17_ILi1ELi4ELi3EEES1A_NSX_INS5_IJS1B_S1P_EEENS5_IJS1P_SC_EEEEEEENS4_39AutoVectorizingCopyWithAssumedAlignmentILi128EEENS4_14SM90_TMA_STOREES29_S2B_S2B_EEEvvEEEEvNT_6ParamsE)
        /*0044*/ 	.word	0x00000000
.L_30:


//--------------------- .nv.compat                --------------------------
	.section	.nv.compat,"",@"SHT_CUDA_COMPAT_INFO"
	.align	4
        /*0000*/ 	.byte	0x02, 0x09, 0x01, 0x00, 0x02, 0x02, 0x02, 0x00, 0x02, 0x05, 0x05, 0x00, 0x03, 0x07, 0x01, 0x01
        /*0010*/ 	.byte	0x02, 0x03, 0x01, 0x00, 0x02, 0x06, 0x01, 0x00, 0x04, 0x0b, 0x08, 0x00, 0x09, 0x00, 0x00, 0x00
        /*0020*/ 	.byte	0x00, 0x00, 0x00, 0x00


//--------------------- .nv.info._ZN7cutlass13device_kernelINS_4gemm6kernel13GemmUniversalIN4cute5tupleIJiiiiEEENS1_10collective13CollectiveMmaINS1_35MainloopSm100TmaUmmaWarpSpecializedILi16ELi2ELi4ENS5_IJNS4_1CILi2EEENSA_ILi1EEESC_EEEEENS5_IJNSA_ILi128EEENSA_ILi256EEENSA_ILi64EEEEEENS_12float_e5m2_tENS5_IJlSC_lEEESJ_SK_NS4_8TiledMMAINS4_8MMA_AtomIJNS4_10MMA_TraitsINS4_25SM100_MMA_F8F6F4_2x1SM_SSEJSJ_SJ_fSF_SG_NS4_17integral_constantINS4_4UMMA5MajorELSR_0EEESS_NSP_INSQ_7ScaleInELST_0EEESU_EEEEEENS4_6LayoutINS5_IJSC_SC_SC_EEENS5_IJNSA_ILi0EEESZ_SZ_EEEEENS5_IJNS4_10UnderscoreES12_S12_EEEEENS4_18SM100_TMA_2SM_LOADENS4_14ComposedLayoutINS4_7SwizzleILi2ELi4ELi3EEENS4_18smem_ptr_flag_bitsILi8EEENSX_INS5_IJNSA_ILi8EEESH_EEENS5_IJSH_SC_EEEEEEEvNS4_8identityES15_S1F_vS1G_EENS_8epilogue10collective18CollectiveEpilogueINS1I_23Sm100TmaWarpSpecializedILi4ELi2ELi32ELb0ELb0EEEJNS5_IJSH_SG_SH_EEENS5_IJNSX_ISH_SC_EENSX_INS5_IJNSA_ILi32EEESB_EEENS5_IJSC_SF_EEEEEEEESJ_SK_SJ_SK_NS1I_6fusion15FusionCallbacksIS1M_NS1U_17LinearCombinationISJ_fSJ_fLNS_15FloatRoundStyleE2EEES1N_S1T_JEEENS4_5SM1004TMEM4LOAD26SM100_TMEM_LOAD_32dp32b32xENS4_13SM90_TMA_LOADENS16_INS17_ILi1ELi4ELi3EEES1A_NSX_INS5_IJS1B_S1P_EEENS5_IJS1P_SC_EEEEEEENS4_39AutoVectorizingCopyWithAssumedAlignmentILi128EEENS4_14SM90_TMA_STOREES29_S2B_S2B_EEEvvEEEEvNT_6ParamsE --------------------------
	.section	.nv.info._ZN7cutlass13device_kernelINS_4gemm6kernel13GemmUniversalIN4cute5tupleIJiiiiEEENS1_10collective13CollectiveMmaINS1_35MainloopSm100TmaUmmaWarpSpecializedILi16ELi2ELi4ENS5_IJNS4_1CILi2EEENSA_ILi1EEESC_EEEEENS5_IJNSA_ILi128EEENSA_ILi256EEENSA_ILi64EEEEEENS_12float_e5m2_tENS5_IJlSC_lEEESJ_SK_NS4_8TiledMMAINS4_8MMA_AtomIJNS4_10MMA_TraitsINS4_25SM100_MMA_F8F6F4_2x1SM_SSEJSJ_SJ_fSF_SG_NS4_17integral_constantINS4_4UMMA5MajorELSR_0EEESS_NSP_INSQ_7ScaleInELST_0EEESU_EEEEEENS4_6LayoutINS5_IJSC_SC_SC_EEENS5_IJNSA_ILi0EEESZ_SZ_EEEEENS5_IJNS4_10UnderscoreES12_S12_EEEEENS4_18SM100_TMA_2SM_LOADENS4_14ComposedLayoutINS4_7SwizzleILi2ELi4ELi3EEENS4_18smem_ptr_flag_bitsILi8EEENSX_INS5_IJNSA_ILi8EEESH_EEENS5_IJSH_SC_EEEEEEEvNS4_8identityES15_S1F_vS1G_EENS_8epilogue10collective18CollectiveEpilogueINS1I_23Sm100TmaWarpSpecializedILi4ELi2ELi32ELb0ELb0EEEJNS5_IJSH_SG_SH_EEENS5_IJNSX_ISH_SC_EENSX_INS5_IJNSA_ILi32EEESB_EEENS5_IJSC_SF_EEEEEEEESJ_SK_SJ_SK_NS1I_6fusion15FusionCallbacksIS1M_NS1U_17LinearCombinationISJ_fSJ_fLNS_15FloatRoundStyleE2EEES1N_S1T_JEEENS4_5SM1004TMEM4LOAD26SM100_TMEM_LOAD_32dp32b32xENS4_13SM90_TMA_LOADENS16_INS17_ILi1ELi4ELi3EEES1A_NSX_INS5_IJS1B_S1P_EEENS5_IJS1P_SC_EEEEEEENS4_39AutoVectorizingCopyWithAssumedAlignmentILi128EEENS4_14SM90_TMA_STOREES29_S2B_S2B_EEEvvEEEEvNT_6ParamsE,"",@"SHT_CUDA_INFO"
	.sectionflags	@""
	.align	4


	//----- nvinfo : EIATTR_CUDA_API_VERSION
	.align		4
        /*0000*/ 	.byte	0x04, 0x37
        /*0002*/ 	.short	(.L_32 - .L_31)
.L_31:
        /*0004*/ 	.word	0x00000082


	//----- nvinfo : EIATTR_KPARAM_INFO
	.align		4
.L_32:
        /*0008*/ 	.byte	0x04, 0x17
        /*000a*/ 	.short	(.L_34 - .L_33)
.L_33:
        /*000c*/ 	.word	0x00000000
        /*0010*/ 	.short	0x0000
        /*0012*/ 	.short	0x0000
        /*0014*/ 	.byte	0x00, 0xf0, 0x01, 0x20


	//----- nvinfo : EIATTR_AT_ENTRY_FRAGMENTS
	.align		4
.L_34:
        /*0018*/ 	.byte	0x04, 0x4f
        /*001a*/ 	.short	(.L_36 - .L_35)


	//   ....[0]....
.L_35:
        /*001c*/ 	.word	0x00000007


	//----- nvinfo : EIATTR_RESERVED_SMEM_USED
	.align		4
.L_36:
        /*0020*/ 	.byte	0x01, 0x41
	.zero		2


	//----- nvinfo : EIATTR_SPARSE_MMA_MASK
	.align		4
        /*0024*/ 	.byte	0x03, 0x50
        /*0026*/ 	.short	0x0000


	//----- nvinfo : EIATTR_TCGEN05_2CTA_USED
	.align		4
        /*0028*/ 	.byte	0x01, 0x52
	.zero		2


	//----- nvinfo : EIATTR_MAXREG_COUNT
	.align		4
        /*002c*/ 	.byte	0x03, 0x1b
        /*002e*/ 	.short	0x00ff


	//----- nvinfo : EIATTR_NUM_BARRIERS
	.align		4
        /*0030*/ 	.byte	0x02, 0x4c
        /*0032*/ 	.byte	0x07
	.zero		1


	//----- nvinfo : EIATTR_EXTERNS
	.align		4
        /*0034*/ 	.byte	0x04, 0x0f
        /*0036*/ 	.short	(.L_38 - .L_37)


	//   ....[0]....
	.align		4
.L_37:
        /*0038*/ 	.word	index@(__assertfail)


	//----- nvinfo : EIATTR_MERCURY_ISA_VERSION
	.align		4
.L_38:
        /*003c*/ 	.byte	0x03, 0x5f
        /*003e*/ 	.short	0x0101


	//----- nvinfo : EIATTR_INT_WARP_WIDE_INSTR_OFFSETS
	.align		4
        /*0040*/ 	.byte	0x04, 0x31
        /*0042*/ 	.short	(.L_40 - .L_39)


	//   ....[0]....
.L_39:
        /*0044*/ 	.word	0x00000ec0


	//   ....[1]....
        /*0048*/ 	.word	0x00000f60


	//   ....[2]....
        /*004c*/ 	.word	0x000022c0


	//   ....[3]....
        /*0050*/ 	.word	0x00004770


	//   ....[4]....
        /*0054*/ 	.word	0x000047a0


	//   ....[5]....
        /*0058*/ 	.word	0x000047f0


	//   ....[6]....
        /*005c*/ 	.word	0x00005110


	//   ....[7]....
        /*0060*/ 	.word	0x00005130


	//   ....[8]....
        /*0064*/ 	.word	0x00005210


	//   ....[9]....
        /*0068*/ 	.word	0x000052d0


	//   ....[10]....
        /*006c*/ 	.word	0x000052f0


	//   ....[11]....
        /*0070*/ 	.word	0x000053c0


	//   ....[12]....
        /*0074*/ 	.word	0x000054b0


	//   ....[13]....
        /*0078*/ 	.word	0x000054d0


	//   ....[14]....
        /*007c*/ 	.word	0x000055d0


	//   ....[15]....
        /*0080*/ 	.word	0x00005780


	//   ....[16]....
        /*0084*/ 	.word	0x00005790


	//   ....[17]....
        /*0088*/ 	.word	0x00005920


	//----- nvinfo : EIATTR_COOP_GROUP_MASK_REGIDS
	.align		4
.L_40:
        /*008c*/ 	.byte	0x04, 0x29
        /*008e*/ 	.short	(.L_42 - .L_41)


	//   ....[0]....
.L_41:
        /*0090*/ 	.word	0xffffffff


	//   ....[1]....
        /*0094*/ 	.word	0xffffffff


	//   ....[2]....
        /*0098*/ 	.word	0xffffffff


	//   ....[3]....
        /*009c*/ 	.word	0xffffffff


	//   ....[4]....
        /*00a0*/ 	.word	0xffffffff


	//   ....[5]....
        /*00a4*/ 	.word	0xffffffff


	//   ....[6]....
        /*00a8*/ 	.word	0xffffffff


	//   ....[7]....
        /*00ac*/ 	.word	0xffffffff


	//   ....[8]....
        /*00b0*/ 	.word	0xffffffff


	//   ....[9]....
        /*00b4*/ 	.word	0xffffffff


	//   ....[10]....
        /*00b8*/ 	.word	0xffffffff


	//   ....[11]....
        /*00bc*/ 	.word	0xffffffff


	//   ....[12]....
        /*00c0*/ 	.word	0xffffffff


	//   ....[13]....
        /*00c4*/ 	.word	0xffffffff


	//----- nvinfo : EIATTR_COOP_GROUP_INSTR_OFFSETS
	.align		4
.L_42:
        /*00c8*/ 	.byte	0x04, 0x28
        /*00ca*/ 	.short	(.L_44 - .L_43)


	//   ....[0]....
.L_43:
        /*00cc*/ 	.word	0x000000c0


	//   ....[1]....
        /*00d0*/ 	.word	0x00000500


	//   ....[2]....
        /*00d4*/ 	.word	0x00000830


	//   ....[3]....
        /*00d8*/ 	.word	0x000009c0


	//   ....[4]....
        /*00dc*/ 	.word	0x00000ab0


	//   ....[5]....
        /*00e0*/ 	.word	0x00000c10


	//   ....[6]....
        /*00e4*/ 	.word	0x00000da0


	//   ....[7]....
        /*00e8*/ 	.word	0x00000fe0


	//   ....[8]....
        /*00ec*/ 	.word	0x000021a0


	//   ....[9]....
        /*00f0*/ 	.word	0x00003640


	//   ....[10]....
        /*00f4*/ 	.word	0x00003b10


	//   ....[11]....
        /*00f8*/ 	.word	0x00003b40


	//   ....[12]....
        /*00fc*/ 	.word	0x00004680


	//   ....[13]....
        /*0100*/ 	.word	0x00004890


	//----- nvinfo : EIATTR_VRC_CTA_INIT_COUNT
	.align		4
.L_44:
        /*0104*/ 	.byte	0x02, 0x4a
        /*0106*/ 	.byte	0x80
	.zero		1


	//----- nvinfo : EIATTR_SYSCALL_OFFSETS
	.align		4
        /*0108*/ 	.byte	0x04, 0x46
        /*010a*/ 	.short	(.L_46 - .L_45)


	//   ....[0]....
.L_45:
        /*010c*/ 	.word	0x000063b0


	//   ....[1]....
        /*0110*/ 	.word	0x000064f0


	//   ....[2]....
        /*0114*/ 	.word	0x00006cf0


	//   ....[3]....
        /*0118*/ 	.word	0x00007ae0


	//   ....[4]....
        /*011c*/ 	.word	0x00008880


	//   ....[5]....
        /*0120*/ 	.word	0x00009640


	//----- nvinfo : EIATTR_MBARRIER_INSTR_OFFSETS
	.align		4
.L_46:
        /*0124*/ 	.byte	0x04, 0x39
        /*0126*/ 	.short	(.L_48 - .L_47)


	//   ....[0]....
.L_47:
        /*0128*/ 	.word	0x00000610
        /*012c*/ 	.word	0x000000ff
        /*0130*/ 	.word	0x00000000
        /*0134*/ 	.short	0x0100
        /*0136*/ 	.byte	0x08
	.zero		1


	//   ....[1]....
        /*0138*/ 	.word	0x00000620
        /*013c*/ 	.word	0x000000ff
        /*0140*/ 	.word	0x00000080
        /*0144*/ 	.short	0x0100
        /*0146*/ 	.byte	0x08
	.zero		1


	//   ....[2]....
        /*0148*/ 	.word	0x00000630
        /*014c*/ 	.word	0x000000ff
        /*0150*/ 	.word	0x00000008
        /*0154*/ 	.short	0x0100
        /*0156*/ 	.byte	0x08
	.zero		1


	//   ....[3]....
        /*0158*/ 	.word	0x00000640
        /*015c*/ 	.word	0x000000ff
        /*0160*/ 	.word	0x00000088
        /*0164*/ 	.short	0x0100
        /*0166*/ 	.byte	0x08
	.zero		1


	//   ....[4]....
        /*0168*/ 	.word	0x00000650
        /*016c*/ 	.word	0x000000ff
        /*0170*/ 	.word	0x00000010
        /*0174*/ 	.short	0x0100
        /*0176*/ 	.byte	0x08
	.zero		1


	//   ....[5]....
        /*0178*/ 	.word	0x00000660
        /*017c*/ 	.word	0x000000ff
        /*0180*/ 	.word	0x00000090
        /*0184*/ 	.short	0x0100
        /*0186*/ 	.byte	0x08
	.zero		1


	//   ....[6]....
        /*0188*/ 	.word	0x00000670
        /*018c*/ 	.word	0x000000ff
        /*0190*/ 	.word	0x00000018
        /*0194*/ 	.short	0x0100
        /*0196*/ 	.byte	0x08
	.zero		1


	//   ....[7]....
        /*0198*/ 	.word	0x00000680
        /*019c*/ 	.word	0x000000ff
        /*01a0*/ 	.word	0x00000098
        /*01a4*/ 	.short	0x0100
        /*01a6*/ 	.byte	0x08
	.zero		1


	//   ....[8]....
        /*01a8*/ 	.word	0x00000690
        /*01ac*/ 	.word	0x000000ff
        /*01b0*/ 	.word	0x00000020
        /*01b4*/ 	.short	0x0100
        /*01b6*/ 	.byte	0x08
	.zero		1


	//   ....[9]....
        /*01b8*/ 	.word	0x000006a0
        /*01bc*/ 	.word	0x000000ff
        /*01c0*/ 	.word	0x000000a0
        /*01c4*/ 	.short	0x0100
        /*01c6*/ 	.byte	0x08
	.zero		1


	//   ....[10]....
        /*01c8*/ 	.word	0x000006b0
        /*01cc*/ 	.word	0x000000ff
        /*01d0*/ 	.word	0x00000028
        /*01d4*/ 	.short	0x0100
        /*01d6*/ 	.byte	0x08
	.zero		1


	//   ....[11]....
        /*01d8*/ 	.word	0x000006c0
        /*01dc*/ 	.word	0x000000ff
        /*01e0*/ 	.word	0x000000a8
        /*01e4*/ 	.short	0x0100
        /*01e6*/ 	.byte	0x08
	.zero		1


	//   ....[12]....
        /*01e8*/ 	.word	0x000006d0
        /*01ec*/ 	.word	0x000000ff
        /*01f0*/ 	.word	0x00000030
        /*01f4*/ 	.short	0x0100
        /*01f6*/ 	.byte	0x08
	.zero		1


	//   ....[13]....
        /*01f8*/ 	.word	0x000006e0
        /*01fc*/ 	.word	0x000000ff
        /*0200*/ 	.word	0x000000b0
        /*0204*/ 	.short	0x0100
        /*0206*/ 	.byte	0x08
	.zero		1


	//   ....[14]....
        /*0208*/ 	.word	0x000006f0
        /*020c*/ 	.word	0x000000ff
        /*0210*/ 	.word	0x00000038
        /*0214*/ 	.short	0x0100
        /*0216*/ 	.byte	0x08
	.zero		1


	//   ....[15]....
        /*0218*/ 	.word	0x00000700
        /*021c*/ 	.word	0x000000ff
        /*0220*/ 	.word	0x000000b8
        /*0224*/ 	.short	0x0100
        /*0226*/ 	.byte	0x08
	.zero		1


	//   ....[16]....
        /*0228*/ 	.word	0x00000710
        /*022c*/ 	.word	0x000000ff
        /*0230*/ 	.word	0x00000040
        /*0234*/ 	.short	0x0100
        /*0236*/ 	.byte	0x08
	.zero		1


	//   ....[17]....
        /*0238*/ 	.word	0x00000720
        /*023c*/ 	.word	0x000000ff
        /*0240*/ 	.word	0x000000c0
        /*0244*/ 	.short	0x0100
        /*0246*/ 	.byte	0x08
	.zero		1


	//   ....[18]....
        /*0248*/ 	.word	0x00000730
        /*024c*/ 	.word	0x000000ff
        /*0250*/ 	.word	0x00000048
        /*0254*/ 	.short	0x0100
        /*0256*/ 	.byte	0x08
	.zero		1


	//   ....[19]....
        /*0258*/ 	.word	0x00000740
        /*025c*/ 	.word	0x000000ff
        /*0260*/ 	.word	0x000000c8
        /*0264*/ 	.short	0x0100
        /*0266*/ 	.byte	0x08
	.zero		1


	//   ....[20]....
        /*0268*/ 	.word	0x00000750
        /*026c*/ 	.word	0x000000ff
        /*0270*/ 	.word	0x00000050
        /*0274*/ 	.short	0x0100
        /*0276*/ 	.byte	0x08
	.zero		1


	//   ....[21]....
        /*0278*/ 	.word	0x00000760
        /*027c*/ 	.word	0x000000ff
        /*0280*/ 	.word	0x000000d0
        /*0284*/ 	.short	0x0100
        /*0286*/ 	.byte	0x08
	.zero		1


	//   ....[22]....
        /*0288*/ 	.word	0x00000770
        /*028c*/ 	.word	0x000000ff
        /*0290*/ 	.word	0x00000058
        /*0294*/ 	.short	0x0100
        /*0296*/ 	.byte	0x08
	.zero		1


	//   ....[23]....
        /*0298*/ 	.word	0x00000780
        /*029c*/ 	.word	0x000000ff
        /*02a0*/ 	.word	0x000000d8
        /*02a4*/ 	.short	0x0100
        /*02a6*/ 	.byte	0x08
	.zero		1


	//   ....[24]....
        /*02a8*/ 	.word	0x00000790
        /*02ac*/ 	.word	0x000000ff
        /*02b0*/ 	.word	0x00000060
        /*02b4*/ 	.short	0x0100
        /*02b6*/ 	.byte	0x08
	.zero		1


	//   ....[25]....
        /*02b8*/ 	.word	0x000007a0
        /*02bc*/ 	.word	0x000000ff
        /*02c0*/ 	.word	0x000000e0
        /*02c4*/ 	.short	0x0100
        /*02c6*/ 	.byte	0x08
	.zero		1


	//   ....[26]....
        /*02c8*/ 	.word	0x000007b0
        /*02cc*/ 	.word	0x000000ff
        /*02d0*/ 	.word	0x00000068
        /*02d4*/ 	.short	0x0100
        /*02d6*/ 	.byte	0x08
	.zero		1


	//   ....[27]....
        /*02d8*/ 	.word	0x000007c0
        /*02dc*/ 	.word	0x000000ff
        /*02e0*/ 	.word	0x000000e8
        /*02e4*/ 	.short	0x0100
        /*02e6*/ 	.byte	0x08
	.zero		1


	//   ....[28]....
        /*02e8*/ 	.word	0x000007d0
        /*02ec*/ 	.word	0x000000ff
        /*02f0*/ 	.word	0x00000070
        /*02f4*/ 	.short	0x0100
        /*02f6*/ 	.byte	0x08
	.zero		1


	//   ....[29]....
        /*02f8*/ 	.word	0x000007e0
        /*02fc*/ 	.word	0x000000ff
        /*0300*/ 	.word	0x000000f0
        /*0304*/ 	.short	0x0100
        /*0306*/ 	.byte	0x08
	.zero		1


	//   ....[30]....
        /*0308*/ 	.word	0x000007f0
        /*030c*/ 	.word	0x000000ff
        /*0310*/ 	.word	0x00000078
        /*0314*/ 	.short	0x0100
        /*0316*/ 	.byte	0x08
	.zero		1


	//   ....[31]....
        /*0318*/ 	.word	0x00000800
        /*031c*/ 	.word	0x000000ff
        /*0320*/ 	.word	0x000000f8
        /*0324*/ 	.short	0x0100
        /*0326*/ 	.byte	0x08
	.zero		1


	//   ....[32]....
        /*0328*/ 	.word	0x00000930
        /*032c*/ 	.word	0x000000ff
        /*0330*/ 	.word	0x00000100
        /*0334*/ 	.short	0x0100
        /*0336*/ 	.byte	0x09
	.zero		1


	//   ....[33]....
        /*0338*/ 	.word	0x00000940
        /*033c*/ 	.word	0x000000ff
        /*0340*/ 	.word	0x00000120
        /*0344*/ 	.short	0x0100
        /*0346*/ 	.byte	0x09
	.zero		1


	//   ....[34]....
        /*0348*/ 	.word	0x00000950
        /*034c*/ 	.word	0x000000ff
        /*0350*/ 	.word	0x00000108
        /*0354*/ 	.short	0x0100
        /*0356*/ 	.byte	0x09
	.zero		1


	//   ....[35]....
        /*0358*/ 	.word	0x00000960
        /*035c*/ 	.word	0x000000ff
        /*0360*/ 	.word	0x00000128
        /*0364*/ 	.short	0x0100
        /*0366*/ 	.byte	0x09
	.zero		1


	//   ....[36]....
        /*0368*/ 	.word	0x00000970
        /*036c*/ 	.word	0x000000ff
        /*0370*/ 	.word	0x00000110
        /*0374*/ 	.short	0x0100
        /*0376*/ 	.byte	0x09
	.zero		1


	//   ....[37]....
        /*0378*/ 	.word	0x00000980
        /*037c*/ 	.word	0x000000ff
        /*0380*/ 	.word	0x00000130
        /*0384*/ 	.short	0x0100
        /*0386*/ 	.byte	0x09
	.zero		1


	//   ....[38]....
        /*0388*/ 	.word	0x00000990
        /*038c*/ 	.word	0x000000ff
        /*0390*/ 	.word	0x00000118
        /*0394*/ 	.short	0x0100
        /*0396*/ 	.byte	0x09
	.zero		1


	//   ....[39]....
        /*0398*/ 	.word	0x000009a0
        /*039c*/ 	.word	0x000000ff
        /*03a0*/ 	.word	0x00000138
        /*03a4*/ 	.short	0x0100
        /*03a6*/ 	.byte	0x09
	.zero		1


	//   ....[40]....
        /*03a8*/ 	.word	0x00000a80
        /*03ac*/ 	.word	0x000000ff
        /*03b0*/ 	.word	0x00000140
        /*03b4*/ 	.short	0x0100
        /*03b6*/ 	.byte	0x08
	.zero		1


	//   ....[41]....
        /*03b8*/ 	.word	0x00000a90
        /*03bc*/ 	.word	0x000000ff
        /*03c0*/ 	.word	0x00000148
        /*03c4*/ 	.short	0x0100
        /*03c6*/ 	.byte	0x08
	.zero		1


	//   ....[42]....
        /*03c8*/ 	.word	0x00000bc0
        /*03cc*/ 	.word	0x000000ff
        /*03d0*/ 	.word	0x00000150
        /*03d4*/ 	.short	0x0100
        /*03d6*/ 	.byte	0x08
	.zero		1


	//   ....[43]....
        /*03d8*/ 	.word	0x00000bd0
        /*03dc*/ 	.word	0x000000ff
        /*03e0*/ 	.word	0x00000160
        /*03e4*/ 	.short	0x0100
        /*03e6*/ 	.byte	0x08
	.zero		1


	//   ....[44]....
        /*03e8*/ 	.word	0x00000be0
        /*03ec*/ 	.word	0x000000ff
        /*03f0*/ 	.word	0x00000158
        /*03f4*/ 	.short	0x0100
        /*03f6*/ 	.byte	0x08
	.zero		1


	//   ....[45]....
        /*03f8*/ 	.word	0x00000bf0
        /*03fc*/ 	.word	0x000000ff
        /*0400*/ 	.word	0x00000168
        /*0404*/ 	.short	0x0100
        /*0406*/ 	.byte	0x08
	.zero		1


	//   ....[46]....
        /*0408*/ 	.word	0x00000d10
        /*040c*/ 	.word	0x000000ff
        /*0410*/ 	.word	0x00000170
        /*0414*/ 	.short	0x0100
        /*0416*/ 	.byte	0x09
	.zero		1


	//   ....[47]....
        /*0418*/ 	.word	0x00000d20
        /*041c*/ 	.word	0x000000ff
        /*0420*/ 	.word	0x00000190
        /*0424*/ 	.short	0x0100
        /*0426*/ 	.byte	0x09
	.zero		1


	//   ....[48]....
        /*0428*/ 	.word	0x00000d30
        /*042c*/ 	.word	0x000000ff
        /*0430*/ 	.word	0x00000178
        /*0434*/ 	.short	0x0100
        /*0436*/ 	.byte	0x09
	.zero		1


	//   ....[49]....
        /*0438*/ 	.word	0x00000d40
        /*043c*/ 	.word	0x000000ff
        /*0440*/ 	.word	0x00000198
        /*0444*/ 	.short	0x0100
        /*0446*/ 	.byte	0x09
	.zero		1


	//   ....[50]....
        /*0448*/ 	.word	0x00000d50
        /*044c*/ 	.word	0x000000ff
        /*0450*/ 	.word	0x00000180
        /*0454*/ 	.short	0x0100
        /*0456*/ 	.byte	0x09
	.zero		1


	//   ....[51]....
        /*0458*/ 	.word	0x00000d60
        /*045c*/ 	.word	0x000000ff
        /*0460*/ 	.word	0x000001a0
        /*0464*/ 	.short	0x0100
        /*0466*/ 	.byte	0x09
	.zero		1


	//   ....[52]....
        /*0468*/ 	.word	0x00000d70
        /*046c*/ 	.word	0x000000ff
        /*0470*/ 	.word	0x00000188
        /*0474*/ 	.short	0x0100
        /*0476*/ 	.byte	0x09
	.zero		1


	//   ....[53]....
        /*0478*/ 	.word	0x00000d80
        /*047c*/ 	.word	0x000000ff
        /*0480*/ 	.word	0x000001a8
        /*0484*/ 	.short	0x0100
        /*0486*/ 	.byte	0x09
	.zero		1


	//   ....[54]....
        /*0488*/ 	.word	0x00000e70
        /*048c*/ 	.word	0x000000ff
        /*0490*/ 	.word	0x000001b0
        /*0494*/ 	.short	0x0100
        /*0496*/ 	.byte	0x08
	.zero		1


	//   ....[55]....
        /*0498*/ 	.word	0x00000e80
        /*049c*/ 	.word	0x000000ff
        /*04a0*/ 	.word	0x000001c0
        /*04a4*/ 	.short	0x0100
        /*04a6*/ 	.byte	0x08
	.zero		1


	//   ....[56]....
        /*04a8*/ 	.word	0x00000e90
        /*04ac*/ 	.word	0x000000ff
        /*04b0*/ 	.word	0x000001b8
        /*04b4*/ 	.short	0x0100
        /*04b6*/ 	.byte	0x08
	.zero		1


	//   ....[57]....
        /*04b8*/ 	.word	0x00000ea0
        /*04bc*/ 	.word	0x000000ff
        /*04c0*/ 	.word	0x000001c8
        /*04c4*/ 	.short	0x0100
        /*04c6*/ 	.byte	0x08
	.zero		1


	//   ....[58]....
        /*04c8*/ 	.word	0x00000f90
        /*04cc*/ 	.word	0x000000ff
        /*04d0*/ 	.word	0x000001d0
        /*04d4*/ 	.short	0x0100
        /*04d6*/ 	.byte	0x07
	.zero		1


	//   ....[59]....
        /*04d8*/ 	.word	0x000019a0
        /*04dc*/ 	.word	0x00000002
        /*04e0*/ 	.word	0x000001c0
        /*04e4*/ 	.short	0x010a
        /*04e6*/ 	.byte	0xff
	.zero		1


	//   ....[60]....
        /*04e8*/ 	.word	0x000019d0
        /*04ec*/ 	.word	0x00000002
        /*04f0*/ 	.word	0x000001b0
        /*04f4*/ 	.short	0x0101
        /*04f6*/ 	.byte	0xff
	.zero		1


	//   ....[61]....
        /*04f8*/ 	.word	0x00001aa0
        /*04fc*/ 	.word	0x000000ff
        /*0500*/ 	.word	0x00000080
        /*0504*/ 	.short	0x010a
        /*0506*/ 	.byte	0x08
	.zero		1


	//   ....[62]....
        /*0508*/ 	.word	0x00001ba0
        /*050c*/ 	.word	0x000000ff
        /*0510*/ 	.word	0x00000080
        /*0514*/ 	.short	0x010a
        /*0516*/ 	.byte	0x21
	.zero		1


	//   ....[63]....
        /*0518*/ 	.word	0x00001d50
        /*051c*/ 	.word	0x000000ff
        /*0520*/ 	.word	0x00000080
        /*0524*/ 	.short	0x010a
        /*0526*/ 	.byte	0x08
	.zero		1


	//   ....[64]....
        /*0528*/ 	.word	0x00001e50
        /*052c*/ 	.word	0x000000ff
        /*0530*/ 	.word	0x00000148
        /*0534*/ 	.short	0x0101
        /*0536*/ 	.byte	0x06
	.zero		1


	//   ....[65]....
        /*0538*/ 	.word	0x00001e70
        /*053c*/ 	.word	0x000000ff
        /*0540*/ 	.word	0x00000080
        /*0544*/ 	.short	0x010a
        /*0546*/ 	.byte	0x08
	.zero		1


	//   ....[66]....
        /*0548*/ 	.word	0x00001ef0
        /*054c*/ 	.word	0x000000ff
        /*0550*/ 	.word	0x00000080
        /*0554*/ 	.short	0x010a
        /*0556*/ 	.byte	0x11
	.zero		1


	//   ....[67]....
        /*0558*/ 	.word	0x00002080
        /*055c*/ 	.word	0x000000ff
        /*0560*/ 	.word	0x00000080
        /*0564*/ 	.short	0x010a
        /*0566*/ 	.byte	0x08
	.zero		1


	//   ....[68]....
        /*0568*/ 	.word	0x000021d0
        /*056c*/ 	.word	0x00000002
        /*0570*/ 	.word	0x00000150
        /*0574*/ 	.short	0x010a
        /*0576*/ 	.byte	0xff
	.zero		1


	//   ....[69]....
        /*0578*/ 	.word	0x00002290
        /*057c*/ 	.word	0x00000002
        /*0580*/ 	.word	0x00000000
        /*0584*/ 	.short	0x0101
        /*0586*/ 	.byte	0xff
	.zero		1


	//   ....[70]....
        /*0588*/ 	.word	0x000027f0
        /*058c*/ 	.word	0x000000ff
        /*0590*/ 	.word	0x00000000
        /*0594*/ 	.short	0x010a
        /*0596*/ 	.byte	0x04
	.zero		1


	//   ....[71]....
        /*0598*/ 	.word	0x00002880
        /*059c*/ 	.word	0x000000ff
        /*05a0*/ 	.word	0x00000000
        /*05a4*/ 	.short	0x010a
        /*05a6*/ 	.byte	0x04
	.zero		1


	//   ....[72]....
        /*05a8*/ 	.word	0x00002910
        /*05ac*/ 	.word	0x000000ff
        /*05b0*/ 	.word	0x00000000
        /*05b4*/ 	.short	0x010a
        /*05b6*/ 	.byte	0x04
	.zero		1


	//   ....[73]....
        /*05b8*/ 	.word	0x000029a0
        /*05bc*/ 	.word	0x000000ff
        /*05c0*/ 	.word	0x00000000
        /*05c4*/ 	.short	0x010a
        /*05c6*/ 	.byte	0x04
	.zero		1


	//   ....[74]....
        /*05c8*/ 	.word	0x00002a30
        /*05cc*/ 	.word	0x000000ff
        /*05d0*/ 	.word	0x00000000
        /*05d4*/ 	.short	0x010a
        /*05d6*/ 	.byte	0x04
	.zero		1


	//   ....[75]....
        /*05d8*/ 	.word	0x00002ac0
        /*05dc*/ 	.word	0x000000ff
        /*05e0*/ 	.word	0x00000000
        /*05e4*/ 	.short	0x010a
        /*05e6*/ 	.byte	0x04
	.zero		1


	//   ....[76]....
        /*05e8*/ 	.word	0x00002b50
        /*05ec*/ 	.word	0x000000ff
        /*05f0*/ 	.word	0x00000000
        /*05f4*/ 	.short	0x010a
        /*05f6*/ 	.byte	0x04
	.zero		1


	//   ....[77]....
        /*05f8*/ 	.word	0x00002be0
        /*05fc*/ 	.word	0x000000ff
        /*0600*/ 	.word	0x00000000
        /*0604*/ 	.short	0x010a
        /*0606*/ 	.byte	0x04
	.zero		1


	//   ....[78]....
        /*0608*/ 	.word	0x00002c70
        /*060c*/ 	.word	0x000000ff
        /*0610*/ 	.word	0x00000000
        /*0614*/ 	.short	0x010a
        /*0616*/ 	.byte	0x04
	.zero		1


	//   ....[79]....
        /*0618*/ 	.word	0x00002d00
        /*061c*/ 	.word	0x000000ff
        /*0620*/ 	.word	0x00000000
        /*0624*/ 	.short	0x010a
        /*0626*/ 	.byte	0x04
	.zero		1


	//   ....[80]....
        /*0628*/ 	.word	0x00002d90
        /*062c*/ 	.word	0x000000ff
        /*0630*/ 	.word	0x00000000
        /*0634*/ 	.short	0x010a
        /*0636*/ 	.byte	0x04
	.zero		1


	//   ....[81]....
        /*0638*/ 	.word	0x00002e20
        /*063c*/ 	.word	0x000000ff
        /*0640*/ 	.word	0x00000000
        /*0644*/ 	.short	0x010a
        /*0646*/ 	.byte	0x04
	.zero		1


	//   ....[82]....
        /*0648*/ 	.word	0x00002eb0
        /*064c*/ 	.word	0x000000ff
        /*0650*/ 	.word	0x00000000
        /*0654*/ 	.short	0x010a
        /*0656*/ 	.byte	0x04
	.zero		1


	//   ....[83]....
        /*0658*/ 	.word	0x00002f40
        /*065c*/ 	.word	0x000000ff
        /*0660*/ 	.word	0x00000000
        /*0664*/ 	.short	0x010a
        /*0666*/ 	.byte	0x04
	.zero		1


	//   ....[84]....
        /*0668*/ 	.word	0x00002fd0
        /*066c*/ 	.word	0x000000ff
        /*0670*/ 	.word	0x00000000
        /*0674*/ 	.short	0x010a
        /*0676*/ 	.byte	0x04
	.zero		1


	//   ....[85]....
        /*0678*/ 	.word	0x00003070
        /*067c*/ 	.word	0x00000000
        /*0680*/ 	.word	0x00000000
        /*0684*/ 	.short	0x010a
        /*0686*/ 	.byte	0xff
	.zero		1


	//   ....[86]....
        /*0688*/ 	.word	0x000031a0
        /*068c*/ 	.word	0x00000000
        /*0690*/ 	.word	0x000001b0
        /*0694*/ 	.short	0x010a
        /*0696*/ 	.byte	0xff
	.zero		1


	//   ....[87]....
        /*0698*/ 	.word	0x00003210
        /*069c*/ 	.word	0x00000000
        /*06a0*/ 	.word	0x00000000
        /*06a4*/ 	.short	0x0101
        /*06a6*/ 	.byte	0xff
	.zero		1


	//   ....[88]....
        /*06a8*/ 	.word	0x00003230
        /*06ac*/ 	.word	0x000000ff
        /*06b0*/ 	.word	0x00000160
        /*06b4*/ 	.short	0x010a
        /*06b6*/ 	.byte	0x05
	.zero		1


	//   ....[89]....
        /*06b8*/ 	.word	0x00003350
        /*06bc*/ 	.word	0x00000000
        /*06c0*/ 	.word	0x00000150
        /*06c4*/ 	.short	0x010a
        /*06c6*/ 	.byte	0xff
	.zero		1


	//   ....[90]....
        /*06c8*/ 	.word	0x00003450
        /*06cc*/ 	.word	0x00000000
        /*06d0*/ 	.word	0x00000000
        /*06d4*/ 	.short	0x0101
        /*06d6*/ 	.byte	0xff
	.zero		1


	//   ....[91]....
        /*06d8*/ 	.word	0x000034e0
        /*06dc*/ 	.word	0x000000ff
        /*06e0*/ 	.word	0x00000160
        /*06e4*/ 	.short	0x0106
        /*06e6*/ 	.byte	0x05
	.zero		1


	//   ....[92]....
        /*06e8*/ 	.word	0x00003500
        /*06ec*/ 	.word	0x000000ff
        /*06f0*/ 	.word	0x00000160
        /*06f4*/ 	.short	0x010a
        /*06f6*/ 	.byte	0x05
	.zero		1


	//   ....[93]....
        /*06f8*/ 	.word	0x00003590
        /*06fc*/ 	.word	0x000000ff
        /*0700*/ 	.word	0x00000160
        /*0704*/ 	.short	0x0106
        /*0706*/ 	.byte	0x04
	.zero		1


	//   ....[94]....
        /*0708*/ 	.word	0x000035d0
        /*070c*/ 	.word	0x00000000
        /*0710*/ 	.word	0x00000160
        /*0714*/ 	.short	0x010a
        /*0716*/ 	.byte	0xff
	.zero		1


	//   ....[95]....
        /*0718*/ 	.word	0x00003810
        /*071c*/ 	.word	0x000000ff
        /*0720*/ 	.word	0x00000008
        /*0724*/ 	.short	0x010a
        /*0726*/ 	.byte	0x06
	.zero		1


	//   ....[96]....
        /*0728*/ 	.word	0x00003830
        /*072c*/ 	.word	0x000000ff
        /*0730*/ 	.word	0x00000008
        /*0734*/ 	.short	0x010a
        /*0736*/ 	.byte	0x06
	.zero		1


	//   ....[97]....
        /*0738*/ 	.word	0x000039c0
        /*073c*/ 	.word	0x000000ff
        /*0740*/ 	.word	0x00000008
        /*0744*/ 	.short	0x010a
        /*0746*/ 	.byte	0x06
	.zero		1


	//   ....[98]....
        /*0748*/ 	.word	0x000039e0
        /*074c*/ 	.word	0x000000ff
        /*0750*/ 	.word	0x00000008
        /*0754*/ 	.short	0x010a
        /*0756*/ 	.byte	0x06
	.zero		1


	//   ....[99]....
        /*0758*/ 	.word	0x00003aa0
        /*075c*/ 	.word	0x000000ff
        /*0760*/ 	.word	0x00000000
        /*0764*/ 	.short	0x0101
        /*0766*/ 	.byte	0x07
	.zero		1


	//   ....[100]....
        /*0768*/ 	.word	0x00003da0
        /*076c*/ 	.word	0x00000000
        /*0770*/ 	.word	0x00000150
        /*0774*/ 	.short	0x010a
        /*0776*/ 	.byte	0xff
	.zero		1


	//   ....[101]....
        /*0778*/ 	.word	0x00003e60
        /*077c*/ 	.word	0x00000000
        /*0780*/ 	.word	0x00000000
        /*0784*/ 	.short	0x0101
        /*0786*/ 	.byte	0xff
	.zero		1


	//   ....[102]....
        /*0788*/ 	.word	0x00003f20
        /*078c*/ 	.word	0x000000ff
        /*0790*/ 	.word	0x00000000
        /*0794*/ 	.short	0x010a
        /*0796*/ 	.byte	0x06
	.zero		1


	//   ....[103]....
        /*0798*/ 	.word	0x00003f30
        /*079c*/ 	.word	0x000000ff
        /*07a0*/ 	.word	0x00000190
        /*07a4*/ 	.short	0x010a
        /*07a6*/ 	.byte	0x0a
	.zero		1


	//   ....[104]....
        /*07a8*/ 	.word	0x00003fe0
        /*07ac*/ 	.word	0x000000ff
        /*07b0*/ 	.word	0x00000000
        /*07b4*/ 	.short	0x010a
        /*07b6*/ 	.byte	0x09
	.zero		1


	//   ....[105]....
        /*07b8*/ 	.word	0x00004120
        /*07bc*/ 	.word	0x000000ff
        /*07c0*/ 	.word	0x00000000
        /*07c4*/ 	.short	0x010a
        /*07c6*/ 	.byte	0x06
	.zero		1


	//   ....[106]....
        /*07c8*/ 	.word	0x00004370
        /*07cc*/ 	.word	0x000000ff
        /*07d0*/ 	.word	0x00000000
        /*07d4*/ 	.short	0x010a
        /*07d6*/ 	.byte	0x07
	.zero		1


	//   ....[107]....
        /*07d8*/ 	.word	0x00004400
        /*07dc*/ 	.word	0x000000ff
        /*07e0*/ 	.word	0x00000000
        /*07e4*/ 	.short	0x010a
        /*07e6*/ 	.byte	0x07
	.zero		1


	//   ....[108]....
        /*07e8*/ 	.word	0x00004490
        /*07ec*/ 	.word	0x000000ff
        /*07f0*/ 	.word	0x00000000
        /*07f4*/ 	.short	0x010a
        /*07f6*/ 	.byte	0x07
	.zero		1


	//   ....[109]....
        /*07f8*/ 	.word	0x00004530
        /*07fc*/ 	.word	0x00000000
        /*0800*/ 	.word	0x00000000
        /*0804*/ 	.short	0x010a
        /*0806*/ 	.byte	0xff
	.zero		1


	//   ....[110]....
        /*0808*/ 	.word	0x00004570
        /*080c*/ 	.word	0x00000000
        /*0810*/ 	.word	0x00000000
        /*0814*/ 	.short	0x010a
        /*0816*/ 	.byte	0xff
	.zero		1


	//   ....[111]....
        /*0818*/ 	.word	0x000045e0
        /*081c*/ 	.word	0x000000ff
        /*0820*/ 	.word	0x00000000
        /*0824*/ 	.short	0x0101
        /*0826*/ 	.byte	0x05
	.zero		1


	//   ....[112]....
        /*0828*/ 	.word	0x00004620
        /*082c*/ 	.word	0x000000ff
        /*0830*/ 	.word	0x000001d0
        /*0834*/ 	.short	0x010a
        /*0836*/ 	.byte	0x08
	.zero		1


	//   ....[113]....
        /*0838*/ 	.word	0x00004670
        /*083c*/ 	.word	0x000000ff
        /*0840*/ 	.word	0x00000000
        /*0844*/ 	.short	0x0101
        /*0846*/ 	.byte	0x05
	.zero		1


	//   ....[114]....
        /*0848*/ 	.word	0x00004ac0
        /*084c*/ 	.word	0x00000000
        /*0850*/ 	.word	0x00000150
        /*0854*/ 	.short	0x010a
        /*0856*/ 	.byte	0xff
	.zero		1


	//   ....[115]....
        /*0858*/ 	.word	0x00004b80
        /*085c*/ 	.word	0x00000000
        /*0860*/ 	.word	0x00000000
        /*0864*/ 	.short	0x0101
        /*0866*/ 	.byte	0xff
	.zero		1


	//   ....[116]....
        /*0868*/ 	.word	0x00004ea0
        /*086c*/ 	.word	0x000000ff
        /*0870*/ 	.word	0x00000148
        /*0874*/ 	.short	0x010a
        /*0876*/ 	.byte	0x07
	.zero		1


	//   ....[117]....
        /*0878*/ 	.word	0x00005090
        /*087c*/ 	.word	0x000000ff
        /*0880*/ 	.word	0x00000120
        /*0884*/ 	.short	0x010a
        /*0886*/ 	.byte	0x07
	.zero		1


	//   ....[118]....
        /*0888*/ 	.word	0x00005280
        /*088c*/ 	.word	0x000000ff
        /*0890*/ 	.word	0x00000100
        /*0894*/ 	.short	0x010b
        /*0896*/ 	.byte	0x07
	.zero		1


	//   ....[119]....
        /*0898*/ 	.word	0x00005290
        /*089c*/ 	.word	0x000000ff
        /*08a0*/ 	.word	0x00000000
        /*08a4*/ 	.short	0x0101
        /*08a6*/ 	.byte	0x0e
	.zero		1


	//   ....[120]....
        /*08a8*/ 	.word	0x000052a0
        /*08ac*/ 	.word	0x000000ff
        /*08b0*/ 	.word	0x00000128
        /*08b4*/ 	.short	0x010a
        /*08b6*/ 	.byte	0x07
	.zero		1


	//   ....[121]....
        /*08b8*/ 	.word	0x00005450
        /*08bc*/ 	.word	0x000000ff
        /*08c0*/ 	.word	0x00000108
        /*08c4*/ 	.short	0x010b
        /*08c6*/ 	.byte	0x07
	.zero		1


	//   ....[122]....
        /*08c8*/ 	.word	0x00005460
        /*08cc*/ 	.word	0x000000ff
        /*08d0*/ 	.word	0x00000000
        /*08d4*/ 	.short	0x0101
        /*08d6*/ 	.byte	0x0e
	.zero		1


	//   ....[123]....
        /*08d8*/ 	.word	0x00005470
        /*08dc*/ 	.word	0x000000ff
        /*08e0*/ 	.word	0x00000130
        /*08e4*/ 	.short	0x010a
        /*08e6*/ 	.byte	0x07
	.zero		1


	//   ....[124]....
        /*08e8*/ 	.word	0x00005660
        /*08ec*/ 	.word	0x000000ff
        /*08f0*/ 	.word	0x00000110
        /*08f4*/ 	.short	0x010b
        /*08f6*/ 	.byte	0x07
	.zero		1


	//   ....[125]....
        /*08f8*/ 	.word	0x000056d0
        /*08fc*/ 	.word	0x000000ff
        /*0900*/ 	.word	0x00000000
        /*0904*/ 	.short	0x0101
        /*0906*/ 	.byte	0x0e
	.zero		1


	//   ....[126]....
        /*0908*/ 	.word	0x000056e0
        /*090c*/ 	.word	0x000000ff
        /*0910*/ 	.word	0x00000138
        /*0914*/ 	.short	0x010a
        /*0916*/ 	.byte	0x07
	.zero		1


	//   ....[127]....
        /*0918*/ 	.word	0x00005980
        /*091c*/ 	.word	0x000000ff
        /*0920*/ 	.word	0x00000118
        /*0924*/ 	.short	0x010b
        /*0926*/ 	.byte	0x07
	.zero		1


	//   ....[128]....
        /*0928*/ 	.word	0x000059a0
        /*092c*/ 	.word	0x000000ff
        /*0930*/ 	.word	0x00000000
        /*0934*/ 	.short	0x0101
        /*0936*/ 	.byte	0x0d
	.zero		1


	//   ....[129]....
        /*0938*/ 	.word	0x000059d0
        /*093c*/ 	.word	0x000000ff
        /*0940*/ 	.word	0x00000120
        /*0944*/ 	.short	0x010a
        /*0946*/ 	.byte	0x07
	.zero		1


	//   ....[130]....
        /*0948*/ 	.word	0x000059f0
        /*094c*/ 	.word	0x000000ff
        /*0950*/ 	.word	0x00000128
        /*0954*/ 	.short	0x010a
        /*0956*/ 	.byte	0x07
	.zero		1


	//   ....[131]....
        /*0958*/ 	.word	0x00005a10
        /*095c*/ 	.word	0x000000ff
        /*0960*/ 	.word	0x00000130
        /*0964*/ 	.short	0x010a
        /*0966*/ 	.byte	0x07
	.zero		1


	//   ....[132]....
        /*0968*/ 	.word	0x00005a50
        /*096c*/ 	.word	0x00000000
        /*0970*/ 	.word	0x00000138
        /*0974*/ 	.short	0x010a
        /*0976*/ 	.byte	0xff
	.zero		1


	//   ....[133]....
        /*0978*/ 	.word	0x00005d80
        /*097c*/ 	.word	0x00000000
        /*0980*/ 	.word	0x00000150
        /*0984*/ 	.short	0x010a
        /*0986*/ 	.byte	0xff
	.zero		1


	//   ....[134]....
        /*0988*/ 	.word	0x00005e90
        /*098c*/ 	.word	0x00000000
        /*0990*/ 	.word	0x00000000
        /*0994*/ 	.short	0x0101
        /*0996*/ 	.byte	0xff
	.zero		1


	//   ....[135]....
        /*0998*/ 	.word	0x00006880
        /*099c*/ 	.word	0x00000003
        /*09a0*/ 	.word	0x00000100
        /*09a4*/ 	.short	0x010a
        /*09a6*/ 	.byte	0xff
	.zero		1


	//   ....[136]....
        /*09a8*/ 	.word	0x00006890
        /*09ac*/ 	.word	0x0000006f
        /*09b0*/ 	.word	0x00000170
        /*09b4*/ 	.short	0x010a
        /*09b6*/ 	.byte	0xff
	.zero		1


	//   ....[137]....
        /*09b8*/ 	.word	0x00006a30
        /*09bc*/ 	.word	0x00000003
        /*09c0*/ 	.word	0x00000100
        /*09c4*/ 	.short	0x010a
        /*09c6*/ 	.byte	0xff
	.zero		1


	//   ....[138]....
        /*09c8*/ 	.word	0x00006b50
        /*09cc*/ 	.word	0x00000000
        /*09d0*/ 	.word	0x00000000
        /*09d4*/ 	.short	0x0101
        /*09d6*/ 	.byte	0xff
	.zero		1


	//   ....[139]....
        /*09d8*/ 	.word	0x00006bd0
        /*09dc*/ 	.word	0x0000006f
        /*09e0*/ 	.word	0x00000170
        /*09e4*/ 	.short	0x010a
        /*09e6*/ 	.byte	0xff
	.zero		1


	//   ....[140]....
        /*09e8*/ 	.word	0x00007770
        /*09ec*/ 	.word	0x00000000
        /*09f0*/ 	.word	0x00000100
        /*09f4*/ 	.short	0x010a
        /*09f6*/ 	.byte	0xff
	.zero		1


	//   ....[141]....
        /*09f8*/ 	.word	0x00007830
        /*09fc*/ 	.word	0x00000000
        /*0a00*/ 	.word	0x00000100
        /*0a04*/ 	.short	0x010a
        /*0a06*/ 	.byte	0xff
	.zero		1


	//   ....[142]....
        /*0a08*/ 	.word	0x00007960
        /*0a0c*/ 	.word	0x00000000
        /*0a10*/ 	.word	0x00000000
        /*0a14*/ 	.short	0x0101
        /*0a16*/ 	.byte	0xff
	.zero		1


	//   ....[143]....
        /*0a18*/ 	.word	0x00008510
        /*0a1c*/ 	.word	0x00000000
        /*0a20*/ 	.word	0x00000100
        /*0a24*/ 	.short	0x010a
        /*0a26*/ 	.byte	0xff
	.zero		1


	//   ....[144]....
        /*0a28*/ 	.word	0x000085d0
        /*0a2c*/ 	.word	0x00000000
        /*0a30*/ 	.word	0x00000100
        /*0a34*/ 	.short	0x010a
        /*0a36*/ 	.byte	0xff
	.zero		1


	//   ....[145]....
        /*0a38*/ 	.word	0x00008700
        /*0a3c*/ 	.word	0x00000000
        /*0a40*/ 	.word	0x00000000
        /*0a44*/ 	.short	0x0101
        /*0a46*/ 	.byte	0xff
	.zero		1


	//   ....[146]....
        /*0a48*/ 	.word	0x000092d0
        /*0a4c*/ 	.word	0x00000000
        /*0a50*/ 	.word	0x00000100
        /*0a54*/ 	.short	0x010a
        /*0a56*/ 	.byte	0xff
	.zero		1


	//   ....[147]....
        /*0a58*/ 	.word	0x00009390
        /*0a5c*/ 	.word	0x00000000
        /*0a60*/ 	.word	0x00000100
        /*0a64*/ 	.short	0x010a
        /*0a66*/ 	.byte	0xff
	.zero		1


	//   ....[148]....
        /*0a68*/ 	.word	0x000094c0
        /*0a6c*/ 	.word	0x00000000
        /*0a70*/ 	.word	0x00000000
        /*0a74*/ 	.short	0x0101
        /*0a76*/ 	.byte	0xff
	.zero		1


	//   ....[149]....
        /*0a78*/ 	.word	0x000097c0
        /*0a7c*/ 	.word	0x0000006f
        /*0a80*/ 	.word	0x00000000
        /*0a84*/ 	.short	0x0101
        /*0a86*/ 	.byte	0xff
	.zero		1


	//   ....[150]....
        /*0a88*/ 	.word	0x0000a170
        /*0a8c*/ 	.word	0x00000002
        /*0a90*/ 	.word	0x000001c0
        /*0a94*/ 	.short	0x010a
        /*0a96*/ 	.byte	0xff
	.zero		1


	//   ....[151]....
        /*0a98*/ 	.word	0x0000a1d0
        /*0a9c*/ 	.word	0x00000002
        /*0aa0*/ 	.word	0x00000080
        /*0aa4*/ 	.short	0x010a
        /*0aa6*/ 	.byte	0xff
	.zero		1


	//   ....[152]....
        /*0aa8*/ 	.word	0x0000a230
        /*0aac*/ 	.word	0x00000002
        /*0ab0*/ 	.word	0x00000080
        /*0ab4*/ 	.short	0x010a
        /*0ab6*/ 	.byte	0xff
	.zero		1


	//   ....[153]....
        /*0ab8*/ 	.word	0x0000a280
        /*0abc*/ 	.word	0x00000002
        /*0ac0*/ 	.word	0x00000150
        /*0ac4*/ 	.short	0x010a
        /*0ac6*/ 	.byte	0xff
	.zero		1


	//   ....[154]....
        /*0ac8*/ 	.word	0x0000a2e0
        /*0acc*/ 	.word	0x00000000
        /*0ad0*/ 	.word	0x00000000
        /*0ad4*/ 	.short	0x010a
        /*0ad6*/ 	.byte	0xff
	.zero		1


	//   ....[155]....
        /*0ad8*/ 	.word	0x0000a340
        /*0adc*/ 	.word	0x00000000
        /*0ae0*/ 	.word	0x00000000
        /*0ae4*/ 	.short	0x010a
        /*0ae6*/ 	.byte	0xff
	.zero		1


	//   ....[156]....
        /*0ae8*/ 	.word	0x0000a3a0
        /*0aec*/ 	.word	0x00000000
        /*0af0*/ 	.word	0x00000000
        /*0af4*/ 	.short	0x010a
        /*0af6*/ 	.byte	0xff
	.zero		1


	//   ....[157]....
        /*0af8*/ 	.word	0x0000a400
        /*0afc*/ 	.word	0x00000000
        /*0b00*/ 	.word	0x00000000
        /*0b04*/ 	.short	0x010a
        /*0b06*/ 	.byte	0xff
	.zero		1


	//   ....[158]....
        /*0b08*/ 	.word	0x0000a460
        /*0b0c*/ 	.word	0x00000000
        /*0b10*/ 	.word	0x00000000
        /*0b14*/ 	.short	0x010a
        /*0b16*/ 	.byte	0xff
	.zero		1


	//   ....[159]....
        /*0b18*/ 	.word	0x0000a4c0
        /*0b1c*/ 	.word	0x00000000
        /*0b20*/ 	.word	0x00000000
        /*0b24*/ 	.short	0x010a
        /*0b26*/ 	.byte	0xff
	.zero		1


	//   ....[160]....
        /*0b28*/ 	.word	0x0000a520
        /*0b2c*/ 	.word	0x00000000
        /*0b30*/ 	.word	0x00000000
        /*0b34*/ 	.short	0x010a
        /*0b36*/ 	.byte	0xff
	.zero		1


	//   ....[161]....
        /*0b38*/ 	.word	0x0000a580
        /*0b3c*/ 	.word	0x00000000
        /*0b40*/ 	.word	0x00000000
        /*0b44*/ 	.short	0x010a
        /*0b46*/ 	.byte	0xff
	.zero		1


	//   ....[162]....
        /*0b48*/ 	.word	0x0000a5e0
        /*0b4c*/ 	.word	0x00000000
        /*0b50*/ 	.word	0x00000000
        /*0b54*/ 	.short	0x010a
        /*0b56*/ 	.byte	0xff
	.zero		1


	//   ....[163]....
        /*0b58*/ 	.word	0x0000a640
        /*0b5c*/ 	.word	0x00000000
        /*0b60*/ 	.word	0x00000000
        /*0b64*/ 	.short	0x010a
        /*0b66*/ 	.byte	0xff
	.zero		1


	//   ....[164]....
        /*0b68*/ 	.word	0x0000a6a0
        /*0b6c*/ 	.word	0x00000000
        /*0b70*/ 	.word	0x00000000
        /*0b74*/ 	.short	0x010a
        /*0b76*/ 	.byte	0xff
	.zero		1


	//   ....[165]....
        /*0b78*/ 	.word	0x0000a700
        /*0b7c*/ 	.word	0x00000000
        /*0b80*/ 	.word	0x00000000
        /*0b84*/ 	.short	0x010a
        /*0b86*/ 	.byte	0xff
	.zero		1


	//   ....[166]....
        /*0b88*/ 	.word	0x0000a760
        /*0b8c*/ 	.word	0x00000000
        /*0b90*/ 	.word	0x00000000
        /*0b94*/ 	.short	0x010a
        /*0b96*/ 	.byte	0xff
	.zero		1


	//   ....[167]....
        /*0b98*/ 	.word	0x0000a7c0
        /*0b9c*/ 	.word	0x00000000
        /*0ba0*/ 	.word	0x00000000
        /*0ba4*/ 	.short	0x010a
        /*0ba6*/ 	.byte	0xff
	.zero		1


	//   ....[168]....
        /*0ba8*/ 	.word	0x0000a820
        /*0bac*/ 	.word	0x00000000
        /*0bb0*/ 	.word	0x00000000
        /*0bb4*/ 	.short	0x010a
        /*0bb6*/ 	.byte	0xff
	.zero		1


	//   ....[169]....
        /*0bb8*/ 	.word	0x0000a870
        /*0bbc*/ 	.word	0x00000000
        /*0bc0*/ 	.word	0x000001b0
        /*0bc4*/ 	.short	0x010a
        /*0bc6*/ 	.byte	0xff
	.zero		1


	//   ....[170]....
        /*0bc8*/ 	.word	0x0000a8d0
        /*0bcc*/ 	.word	0x00000000
        /*0bd0*/ 	.word	0x00000160
        /*0bd4*/ 	.short	0x010a
        /*0bd6*/ 	.byte	0xff
	.zero		1


	//   ....[171]....
        /*0bd8*/ 	.word	0x0000a920
        /*0bdc*/ 	.word	0x00000000
        /*0be0*/ 	.word	0x00000150
        /*0be4*/ 	.short	0x010a
        /*0be6*/ 	.byte	0xff
	.zero		1


	//   ....[172]....
        /*0be8*/ 	.word	0x0000a980
        /*0bec*/ 	.word	0x00000000
        /*0bf0*/ 	.word	0x00000160
        /*0bf4*/ 	.short	0x010a
        /*0bf6*/ 	.byte	0xff
	.zero		1


	//   ....[173]....
        /*0bf8*/ 	.word	0x0000a9e0
        /*0bfc*/ 	.word	0x00000004
        /*0c00*/ 	.word	0x00000008
        /*0c04*/ 	.short	0x010a
        /*0c06*/ 	.byte	0xff
	.zero		1


	//   ....[174]....
        /*0c08*/ 	.word	0x0000aac0
        /*0c0c*/ 	.word	0x00000002
        /*0c10*/ 	.word	0x00000008
        /*0c14*/ 	.short	0x010a
        /*0c16*/ 	.byte	0xff
	.zero		1


	//   ....[175]....
        /*0c18*/ 	.word	0x0000ab10
        /*0c1c*/ 	.word	0x00000000
        /*0c20*/ 	.word	0x00000150
        /*0c24*/ 	.short	0x010a
        /*0c26*/ 	.byte	0xff
	.zero		1


	//   ....[176]....
        /*0c28*/ 	.word	0x0000ab70
        /*0c2c*/ 	.word	0x00000000
        /*0c30*/ 	.word	0x00000190
        /*0c34*/ 	.short	0x010a
        /*0c36*/ 	.byte	0xff
	.zero		1


	//   ....[177]....
        /*0c38*/ 	.word	0x0000abd0
        /*0c3c*/ 	.word	0x00000000
        /*0c40*/ 	.word	0x00000000
        /*0c44*/ 	.short	0x010a
        /*0c46*/ 	.byte	0xff
	.zero		1


	//   ....[178]....
        /*0c48*/ 	.word	0x0000ac30
        /*0c4c*/ 	.word	0x00000000
        /*0c50*/ 	.word	0x00000000
        /*0c54*/ 	.short	0x010a
        /*0c56*/ 	.byte	0xff
	.zero		1


	//   ....[179]....
        /*0c58*/ 	.word	0x0000ac90
        /*0c5c*/ 	.word	0x00000000
        /*0c60*/ 	.word	0x00000000
        /*0c64*/ 	.short	0x010a
        /*0c66*/ 	.byte	0xff
	.zero		1


	//   ....[180]....
        /*0c68*/ 	.word	0x0000acf0
        /*0c6c*/ 	.word	0x00000000
        /*0c70*/ 	.word	0x00000000
        /*0c74*/ 	.short	0x010a
        /*0c76*/ 	.byte	0xff
	.zero		1


	//   ....[181]....
        /*0c78*/ 	.word	0x0000ad50
        /*0c7c*/ 	.word	0x00000000
        /*0c80*/ 	.word	0x000001d0
        /*0c84*/ 	.short	0x010a
        /*0c86*/ 	.byte	0xff
	.zero		1


	//   ....[182]....
        /*0c88*/ 	.word	0x0000ada0
        /*0c8c*/ 	.word	0x00000000
        /*0c90*/ 	.word	0x00000150
        /*0c94*/ 	.short	0x010a
        /*0c96*/ 	.byte	0xff
	.zero		1


	//   ....[183]....
        /*0c98*/ 	.word	0x0000ae00
        /*0c9c*/ 	.word	0x00000000
        /*0ca0*/ 	.word	0x00000148
        /*0ca4*/ 	.short	0x010a
        /*0ca6*/ 	.byte	0xff
	.zero		1


	//   ....[184]....
        /*0ca8*/ 	.word	0x0000ae60
        /*0cac*/ 	.word	0x00000000
        /*0cb0*/ 	.word	0x00000120
        /*0cb4*/ 	.short	0x010a
        /*0cb6*/ 	.byte	0xff
	.zero		1


	//   ....[185]....
        /*0cb8*/ 	.word	0x0000aec0
        /*0cbc*/ 	.word	0x00000000
        /*0cc0*/ 	.word	0x00000128
        /*0cc4*/ 	.short	0x010a
        /*0cc6*/ 	.byte	0xff
	.zero		1


	//   ....[186]....
        /*0cc8*/ 	.word	0x0000af20
        /*0ccc*/ 	.word	0x00000000
        /*0cd0*/ 	.word	0x00000130
        /*0cd4*/ 	.short	0x010a
        /*0cd6*/ 	.byte	0xff
	.zero		1


	//   ....[187]....
        /*0cd8*/ 	.word	0x0000af80
        /*0cdc*/ 	.word	0x00000000
        /*0ce0*/ 	.word	0x00000138
        /*0ce4*/ 	.short	0x010a
        /*0ce6*/ 	.byte	0xff
	.zero		1


	//   ....[188]....
        /*0ce8*/ 	.word	0x0000afe0
        /*0cec*/ 	.word	0x00000000
        /*0cf0*/ 	.word	0x00000120
        /*0cf4*/ 	.short	0x010a
        /*0cf6*/ 	.byte	0xff
	.zero		1


	//   ....[189]....
        /*0cf8*/ 	.word	0x0000b040
        /*0cfc*/ 	.word	0x00000000
        /*0d00*/ 	.word	0x00000128
        /*0d04*/ 	.short	0x010a
        /*0d06*/ 	.byte	0xff
	.zero		1


	//   ....[190]....
        /*0d08*/ 	.word	0x0000b0a0
        /*0d0c*/ 	.word	0x00000000
        /*0d10*/ 	.word	0x00000130
        /*0d14*/ 	.short	0x010a
        /*0d16*/ 	.byte	0xff
	.zero		1


	//   ....[191]....
        /*0d18*/ 	.word	0x0000b0f0
        /*0d1c*/ 	.word	0x00000000
        /*0d20*/ 	.word	0x00000150
        /*0d24*/ 	.short	0x010a
        /*0d26*/ 	.byte	0xff
	.zero		1


	//   ....[192]....
        /*0d28*/ 	.word	0x0000b140
        /*0d2c*/ 	.word	0x00000003
        /*0d30*/ 	.word	0x00000100
        /*0d34*/ 	.short	0x010a
        /*0d36*/ 	.byte	0xff
	.zero		1


	//   ....[193]....
        /*0d38*/ 	.word	0x0000b190
        /*0d3c*/ 	.word	0x0000006f
        /*0d40*/ 	.word	0x00000170
        /*0d44*/ 	.short	0x010a
        /*0d46*/ 	.byte	0xff
	.zero		1


	//   ....[194]....
        /*0d48*/ 	.word	0x0000b1e0
        /*0d4c*/ 	.word	0x00000000
        /*0d50*/ 	.word	0x00000100
        /*0d54*/ 	.short	0x010a
        /*0d56*/ 	.byte	0xff
	.zero		1


	//   ....[195]....
        /*0d58*/ 	.word	0x0000b230
        /*0d5c*/ 	.word	0x00000000
        /*0d60*/ 	.word	0x00000100
        /*0d64*/ 	.short	0x010a
        /*0d66*/ 	.byte	0xff
	.zero		1


	//   ....[196]....
        /*0d68*/ 	.word	0x0000b280
        /*0d6c*/ 	.word	0x00000000
        /*0d70*/ 	.word	0x00000100
        /*0d74*/ 	.short	0x010a
        /*0d76*/ 	.byte	0xff
	.zero		1


	//----- nvinfo : EIATTR_NUM_MBARRIERS
	.align		4
.L_48:
        /*0d78*/ 	.byte	0x03, 0x38
        /*0d7a*/ 	.short	0x003b


	//----- nvinfo : EIATTR_EXIT_INSTR_OFFSETS
	.align		4
        /*0d7c*/ 	.byte	0x04, 0x1c
        /*0d7e*/ 	.short	(.L_50 - .L_49)


	//   ....[0]....
.L_49:
        /*0d80*/ 	.word	0x000030a0


	//   ....[1]....
        /*0d84*/ 	.word	0x000035a0


	//   ....[2]....
        /*0d88*/ 	.word	0x00003600


	//   ....[3]....
        /*0d8c*/ 	.word	0x000048a0


	//   ....[4]....
        /*0d90*/ 	.word	0x00005a80


	//   ....[5]....
        /*0d94*/ 	.word	0x00005ac0


	//   ....[6]....
        /*0d98*/ 	.word	0x0000a160


	//----- nvinfo : EIATTR_MAX_THREADS
	.align		4
.L_50:
        /*0d9c*/ 	.byte	0x04, 0x05
        /*0d9e*/ 	.short	(.L_52 - .L_51)
.L_51:
        /*0da0*/ 	.word	0x00000100
        /*0da4*/ 	.word	0x00000001
        /*0da8*/ 	.word	0x00000001


	//----- nvinfo : EIATTR_CRS_STACK_SIZE
	.align		4
.L_52:
        /*0dac*/ 	.byte	0x04, 0x1e
        /*0dae*/ 	.short	(.L_54 - .L_53)
.L_53:
        /*0db0*/ 	.word	0x00000000


	//----- nvinfo : EIATTR_CBANK_PARAM_SIZE
	.align		4
.L_54:
        /*0db4*/ 	.byte	0x03, 0x19
        /*0db6*/ 	.short	0x0800


	//----- nvinfo : EIATTR_PARAM_CBANK
	.align		4
        /*0db8*/ 	.byte	0x04, 0x0a
        /*0dba*/ 	.short	(.L_56 - .L_55)
	.align		4
.L_55:
        /*0dbc*/ 	.word	index@(.nv.constant0._ZN7cutlass13device_kernelINS_4gemm6kernel13GemmUniversalIN4cute5tupleIJiiiiEEENS1_10collective13CollectiveMmaINS1_35MainloopSm100TmaUmmaWarpSpecializedILi16ELi2ELi4ENS5_IJNS4_1CILi2EEENSA_ILi1EEESC_EEEEENS5_IJNSA_ILi128EEENSA_ILi256EEENSA_ILi64EEEEEENS_12float_e5m2_tENS5_IJlSC_lEEESJ_SK_NS4_8TiledMMAINS4_8MMA_AtomIJNS4_10MMA_TraitsINS4_25SM100_MMA_F8F6F4_2x1SM_SSEJSJ_SJ_fSF_SG_NS4_17integral_constantINS4_4UMMA5MajorELSR_0EEESS_NSP_INSQ_7ScaleInELST_0EEESU_EEEEEENS4_6LayoutINS5_IJSC_SC_SC_EEENS5_IJNSA_ILi0EEESZ_SZ_EEEEENS5_IJNS4_10UnderscoreES12_S12_EEEEENS4_18SM100_TMA_2SM_LOADENS4_14ComposedLayoutINS4_7SwizzleILi2ELi4ELi3EEENS4_18smem_ptr_flag_bitsILi8EEENSX_INS5_IJNSA_ILi8EEESH_EEENS5_IJSH_SC_EEEEEEEvNS4_8identityES15_S1F_vS1G_EENS_8epilogue10collective18CollectiveEpilogueINS1I_23Sm100TmaWarpSpecializedILi4ELi2ELi32ELb0ELb0EEEJNS5_IJSH_SG_SH_EEENS5_IJNSX_ISH_SC_EENSX_INS5_IJNSA_ILi32EEESB_EEENS5_IJSC_SF_EEEEEEEESJ_SK_SJ_SK_NS1I_6fusion15FusionCallbacksIS1M_NS1U_17LinearCombinationISJ_fSJ_fLNS_15FloatRoundStyleE2EEES1N_S1T_JEEENS4_5SM1004TMEM4LOAD26SM100_TMEM_LOAD_32dp32b32xENS4_13SM90_TMA_LOADENS16_INS17_ILi1ELi4ELi3EEES1A_NSX_INS5_IJS1B_S1P_EEENS5_IJS1P_SC_EEEEEEENS4_39AutoVectorizingCopyWithAssumedAlignmentILi128EEENS4_14SM90_TMA_STOREES29_S2B_S2B_EEEvvEEEEvNT_6ParamsE)
        /*0dc0*/ 	.short	0x0380
        /*0dc2*/ 	.short	0x0800


	//----- nvinfo : EIATTR_SW_WAR
	.align		4
.L_56:
        /*0dc4*/ 	.byte	0x04, 0x36
        /*0dc6*/ 	.short	(.L_58 - .L_57)
.L_57:
        /*0dc8*/ 	.word	0x00000008
.L_58:


//--------------------- .nv.callgraph             --------------------------
	.section	.nv.callgraph,"",@"SHT_CUDA_CALLGRAPH"
	.align	4
	.sectionentsize	8
	.align		4
        /*0000*/ 	.word	0x00000000
	.align		4
        /*0004*/ 	.word	0xffffffff
	.align		4
        /*0008*/ 	.word	index@(_ZN7cutlass13device_kernelINS_4gemm6kernel13GemmUniversalIN4cute5tupleIJiiiiEEENS1_10collective13CollectiveMmaINS1_35MainloopSm100TmaUmmaWarpSpecializedILi16ELi2ELi4ENS5_IJNS4_1CILi2EEENSA_ILi1EEESC_EEEEENS5_IJNSA_ILi128EEENSA_ILi256EEENSA_ILi64EEEEEENS_12float_e5m2_tENS5_IJlSC_lEEESJ_SK_NS4_8TiledMMAINS4_8MMA_AtomIJNS4_10MMA_TraitsINS4_25SM100_MMA_F8F6F4_2x1SM_SSEJSJ_SJ_fSF_SG_NS4_17integral_constantINS4_4UMMA5MajorELSR_0EEESS_NSP_INSQ_7ScaleInELST_0EEESU_EEEEEENS4_6LayoutINS5_IJSC_SC_SC_EEENS5_IJNSA_ILi0EEESZ_SZ_EEEEENS5_IJNS4_10UnderscoreES12_S12_EEEEENS4_18SM100_TMA_2SM_LOADENS4_14ComposedLayoutINS4_7SwizzleILi2ELi4ELi3EEENS4_18smem_ptr_flag_bitsILi8EEENSX_INS5_IJNSA_ILi8EEESH_EEENS5_IJSH_SC_EEEEEEEvNS4_8identityES15_S1F_vS1G_EENS_8epilogue10collective18CollectiveEpilogueINS1I_23Sm100TmaWarpSpecializedILi4ELi2ELi32ELb0ELb0EEEJNS5_IJSH_SG_SH_EEENS5_IJNSX_ISH_SC_EENSX_INS5_IJNSA_ILi32EEESB_EEENS5_IJSC_SF_EEEEEEEESJ_SK_SJ_SK_NS1I_6fusion15FusionCallbacksIS1M_NS1U_17LinearCombinationISJ_fSJ_fLNS_15FloatRoundStyleE2EEES1N_S1T_JEEENS4_5SM1004TMEM4LOAD26SM100_TMEM_LOAD_32dp32b32xENS4_13SM90_TMA_LOADENS16_INS17_ILi1ELi4ELi3EEES1A_NSX_INS5_IJS1B_S1P_EEENS5_IJS1P_SC_EEEEEEENS4_39AutoVectorizingCopyWithAssumedAlignmentILi128EEENS4_14SM90_TMA_STOREES29_S2B_S2B_EEEvvEEEEvNT_6ParamsE)
	.align		4
        /*000c*/ 	.word	index@(__assertfail)
	.align		4
        /*0010*/ 	.word	0x00000000
	.align		4
        /*0014*/ 	.word	0xfffffffe
	.align		4
        /*0018*/ 	.word	0x00000000
	.align		4
        /*001c*/ 	.word	0xfffffffd
	.align		4
        /*0020*/ 	.word	0x00000000
	.align		4
        /*0024*/ 	.word	0xfffffffc


//--------------------- .nv.constant4             --------------------------
	.section	.nv.constant4,"a",@progbits
	.align	8
	.align		8
.nv.constant4:
        /*0000*/ 	.dword	__assertfail
	.align		8
        /*0008*/ 	.dword	__unnamed_1
	.align		8
        /*0010*/ 	.dword	__unnamed_2
	.align		8
        /*0018*/ 	.dword	__unnamed_3
	.align		8
        /*0020*/ 	.dword	_ZN40_INTERNAL_39bedfc8_4_k_cu_71b4a1e4_382234cuda3std3__45__cpo5beginE
	.align		8
        /*0028*/ 	.dword	_ZN40_INTERNAL_39bedfc8_4_k_cu_71b4a1e4_382234cuda3std3__45__cpo3endE
	.align		8
        /*0030*/ 	.dword	_ZN40_INTERNAL_39bedfc8_4_k_cu_71b4a1e4_382234cuda3std3__45__cpo6cbeginE
	.align		8
        /*0038*/ 	.dword	_ZN40_INTERNAL_39bedfc8_4_k_cu_71b4a1e4_382234cuda3std3__45__cpo4cendE
	.align		8
        /*0040*/ 	.dword	_ZN40_INTERNAL_39bedfc8_4_k_cu_71b4a1e4_382234cuda3std3__442_GLOBAL__N__39bedfc8_4_k_cu_71b4a1e4_382236ignoreE
	.align		8
        /*0048*/ 	.dword	_ZN40_INTERNAL_39bedfc8_4_k_cu_71b4a1e4_382234cuda3std3__419piecewise_constructE
	.align		8
        /*0050*/ 	.dword	_ZN40_INTERNAL_39bedfc8_4_k_cu_71b4a1e4_382234cuda3std3__48in_placeE
	.align		8
        /*0058*/ 	.dword	_ZN40_INTERNAL_39bedfc8_4_k_cu_71b4a1e4_382234cuda3std6ranges3__45__cpo4swapE
	.align		8
        /*0060*/ 	.dword	_ZN40_INTERNAL_39bedfc8_4_k_cu_71b4a1e4_382234cuda3std6ranges3__45__cpo9iter_moveE
	.align		8
        /*0068*/ 	.dword	_ZN40_INTERNAL_39bedfc8_4_k_cu_71b4a1e4_382234cute7productE
	.align		8
        /*0070*/ 	.dword	_ZN40_INTERNAL_39bedfc8_4_k_cu_71b4a1e4_382234cute1_E
	.align		8
        /*0078*/ 	.dword	$str$25
	.align		8
        /*0080*/ 	.dword	$str$26
	.align		8
        /*0088*/ 	.dword	$str$27
	.align		8
        /*0090*/ 	.dword	$str$28


//--------------------- .text._ZN7cutlass13device_kernelINS_4gemm6kernel13GemmUniversalIN4cute5tupleIJiiiiEEENS1_10collective13CollectiveMmaINS1_35MainloopSm100TmaUmmaWarpSpecializedILi16ELi2ELi4ENS5_IJNS4_1CILi2EEENSA_ILi1EEESC_EEEEENS5_IJNSA_ILi128EEENSA_ILi256EEENSA_ILi64EEEEEENS_12float_e5m2_tENS5_IJlSC_lEEESJ_SK_NS4_8TiledMMAINS4_8MMA_AtomIJNS4_10MMA_TraitsINS4_25SM100_MMA_F8F6F4_2x1SM_SSEJSJ_SJ_fSF_SG_NS4_17integral_constantINS4_4UMMA5MajorELSR_0EEESS_NSP_INSQ_7ScaleInELST_0EEESU_EEEEEENS4_6LayoutINS5_IJSC_SC_SC_EEENS5_IJNSA_ILi0EEESZ_SZ_EEEEENS5_IJNS4_10UnderscoreES12_S12_EEEEENS4_18SM100_TMA_2SM_LOADENS4_14ComposedLayoutINS4_7SwizzleILi2ELi4ELi3EEENS4_18smem_ptr_flag_bitsILi8EEENSX_INS5_IJNSA_ILi8EEESH_EEENS5_IJSH_SC_EEEEEEEvNS4_8identityES15_S1F_vS1G_EENS_8epilogue10collective18CollectiveEpilogueINS1I_23Sm100TmaWarpSpecializedILi4ELi2ELi32ELb0ELb0EEEJNS5_IJSH_SG_SH_EEENS5_IJNSX_ISH_SC_EENSX_INS5_IJNSA_ILi32EEESB_EEENS5_IJSC_SF_EEEEEEEESJ_SK_SJ_SK_NS1I_6fusion15FusionCallbacksIS1M_NS1U_17LinearCombinationISJ_fSJ_fLNS_15FloatRoundStyleE2EEES1N_S1T_JEEENS4_5SM1004TMEM4LOAD26SM100_TMEM_LOAD_32dp32b32xENS4_13SM90_TMA_LOADENS16_INS17_ILi1ELi4ELi3EEES1A_NSX_INS5_IJS1B_S1P_EEENS5_IJS1P_SC_EEEEEEENS4_39AutoVectorizingCopyWithAssumedAlignmentILi128EEENS4_14SM90_TMA_STOREES29_S2B_S2B_EEEvvEEEEvNT_6ParamsE --------------------------
	.section	.text._ZN7cutlass13device_kernelINS_4gemm6kernel13GemmUniversalIN4cute5tupleIJiiiiEEENS1_10collective13CollectiveMmaINS1_35MainloopSm100TmaUmmaWarpSpecializedILi16ELi2ELi4ENS5_IJNS4_1CILi2EEENSA_ILi1EEESC_EEEEENS5_IJNSA_ILi128EEENSA_ILi256EEENSA_ILi64EEEEEENS_12float_e5m2_tENS5_IJlSC_lEEESJ_SK_NS4_8TiledMMAINS4_8MMA_AtomIJNS4_10MMA_TraitsINS4_25SM100_MMA_F8F6F4_2x1SM_SSEJSJ_SJ_fSF_SG_NS4_17integral_constantINS4_4UMMA5MajorELSR_0EEESS_NSP_INSQ_7ScaleInELST_0EEESU_EEEEEENS4_6LayoutINS5_IJSC_SC_SC_EEENS5_IJNSA_ILi0EEESZ_SZ_EEEEENS5_IJNS4_10UnderscoreES12_S12_EEEEENS4_18SM100_TMA_2SM_LOADENS4_14ComposedLayoutINS4_7SwizzleILi2ELi4ELi3EEENS4_18smem_ptr_flag_bitsILi8EEENSX_INS5_IJNSA_ILi8EEESH_EEENS5_IJSH_SC_EEEEEEEvNS4_8identityES15_S1F_vS1G_EENS_8epilogue10collective18CollectiveEpilogueINS1I_23Sm100TmaWarpSpecializedILi4ELi2ELi32ELb0ELb0EEEJNS5_IJSH_SG_SH_EEENS5_IJNSX_ISH_SC_EENSX_INS5_IJNSA_ILi32EEESB_EEENS5_IJSC_SF_EEEEEEEESJ_SK_SJ_SK_NS1I_6fusion15FusionCallbacksIS1M_NS1U_17LinearCombinationISJ_fSJ_fLNS_15FloatRoundStyleE2EEES1N_S1T_JEEENS4_5SM1004TMEM4LOAD26SM100_TMEM_LOAD_32dp32b32xENS4_13SM90_TMA_LOADENS16_INS17_ILi1ELi4ELi3EEES1A_NSX_INS5_IJS1B_S1P_EEENS5_IJS1P_SC_EEEEEEENS4_39AutoVectorizingCopyWithAssumedAlignmentILi128EEENS4_14SM90_TMA_STOREES29_S2B_S2B_EEEvvEEEEvNT_6ParamsE,"ax",@progbits
	.align	128
.text._ZN7cutlass13device_kernelINS_4gemm6kernel13GemmUniversalIN4cute5tupleIJiiiiEEENS1_10collective13CollectiveMmaINS1_35MainloopSm100TmaUmmaWarpSpecializedILi16ELi2ELi4ENS5_IJNS4_1CILi2EEENSA_ILi1EEESC_EEEEENS5_IJNSA_ILi128EEENSA_ILi256EEENSA_ILi64EEEEEENS_12float_e5m2_tENS5_IJlSC_lEEESJ_SK_NS4_8TiledMMAINS4_8MMA_AtomIJNS4_10MMA_TraitsINS4_25SM100_MMA_F8F6F4_2x1SM_SSEJSJ_SJ_fSF_SG_NS4_17integral_constantINS4_4UMMA5MajorELSR_0EEESS_NSP_INSQ_7ScaleInELST_0EEESU_EEEEEENS4_6LayoutINS5_IJSC_SC_SC_EEENS5_IJNSA_ILi0EEESZ_SZ_EEEEENS5_IJNS4_10UnderscoreES12_S12_EEEEENS4_18SM100_TMA_2SM_LOADENS4_14ComposedLayoutINS4_7SwizzleILi2ELi4ELi3EEENS4_18smem_ptr_flag_bitsILi8EEENSX_INS5_IJNSA_ILi8EEESH_EEENS5_IJSH_SC_EEEEEEEvNS4_8identityES15_S1F_vS1G_EENS_8epilogue10collective18CollectiveEpilogueINS1I_23Sm100TmaWarpSpecializedILi4ELi2ELi32ELb0ELb0EEEJNS5_IJSH_SG_SH_EEENS5_IJNSX_ISH_SC_EENSX_INS5_IJNSA_ILi32EEESB_EEENS5_IJSC_SF_EEEEEEEESJ_SK_SJ_SK_NS1I_6fusion15FusionCallbacksIS1M_NS1U_17LinearCombinationISJ_fSJ_fLNS_15FloatRoundStyleE2EEES1N_S1T_JEEENS4_5SM1004TMEM4LOAD26SM100_TMEM_LOAD_32dp32b32xENS4_13SM90_TMA_LOADENS16_INS17_ILi1ELi4ELi3EEES1A_NSX_INS5_IJS1B_S1P_EEENS5_IJS1P_SC_EEEEEEENS4_39AutoVectorizingCopyWithAssumedAlignmentILi128EEENS4_14SM90_TMA_STOREES29_S2B_S2B_EEEvvEEEEvNT_6ParamsE:
        .type           _ZN7cutlass13device_kernelINS_4gemm6kernel13GemmUniversalIN4cute5tupleIJiiiiEEENS1_10collective13CollectiveMmaINS1_35MainloopSm100TmaUmmaWarpSpecializedILi16ELi2ELi4ENS5_IJNS4_1CILi2EEENSA_ILi1EEESC_EEEEENS5_IJNSA_ILi128EEENSA_ILi256EEENSA_ILi64EEEEEENS_12float_e5m2_tENS5_IJlSC_lEEESJ_SK_NS4_8TiledMMAINS4_8MMA_AtomIJNS4_10MMA_TraitsINS4_25SM100_MMA_F8F6F4_2x1SM_SSEJSJ_SJ_fSF_SG_NS4_17integral_constantINS4_4UMMA5MajorELSR_0EEESS_NSP_INSQ_7ScaleInELST_0EEESU_EEEEEENS4_6LayoutINS5_IJSC_SC_SC_EEENS5_IJNSA_ILi0EEESZ_SZ_EEEEENS5_IJNS4_10UnderscoreES12_S12_EEEEENS4_18SM100_TMA_2SM_LOADENS4_14ComposedLayoutINS4_7SwizzleILi2ELi4ELi3EEENS4_18smem_ptr_flag_bitsILi8EEENSX_INS5_IJNSA_ILi8EEESH_EEENS5_IJSH_SC_EEEEEEEvNS4_8identityES15_S1F_vS1G_EENS_8epilogue10collective18CollectiveEpilogueINS1I_23Sm100TmaWarpSpecializedILi4ELi2ELi32ELb0ELb0EEEJNS5_IJSH_SG_SH_EEENS5_IJNSX_ISH_SC_EENSX_INS5_IJNSA_ILi32EEESB_EEENS5_IJSC_SF_EEEEEEEESJ_SK_SJ_SK_NS1I_6fusion15FusionCallbacksIS1M_NS1U_17LinearCombinationISJ_fSJ_fLNS_15FloatRoundStyleE2EEES1N_S1T_JEEENS4_5SM1004TMEM4LOAD26SM100_TMEM_LOAD_32dp32b32xENS4_13SM90_TMA_LOADENS16_INS17_ILi1ELi4ELi3EEES1A_NSX_INS5_IJS1B_S1P_EEENS5_IJS1P_SC_EEEEEEENS4_39AutoVectorizingCopyWithAssumedAlignmentILi128EEENS4_14SM90_TMA_STOREES29_S2B_S2B_EEEvvEEEEvNT_6ParamsE,@function
        .size           _ZN7cutlass13device_kernelINS_4gemm6kernel13GemmUniversalIN4cute5tupleIJiiiiEEENS1_10collective13CollectiveMmaINS1_35MainloopSm100TmaUmmaWarpSpecializedILi16ELi2ELi4ENS5_IJNS4_1CILi2EEENSA_ILi1EEESC_EEEEENS5_IJNSA_ILi128EEENSA_ILi256EEENSA_ILi64EEEEEENS_12float_e5m2_tENS5_IJlSC_lEEESJ_SK_NS4_8TiledMMAINS4_8MMA_AtomIJNS4_10MMA_TraitsINS4_25SM100_MMA_F8F6F4_2x1SM_SSEJSJ_SJ_fSF_SG_NS4_17integral_constantINS4_4UMMA5MajorELSR_0EEESS_NSP_INSQ_7ScaleInELST_0EEESU_EEEEEENS4_6LayoutINS5_IJSC_SC_SC_EEENS5_IJNSA_ILi0EEESZ_SZ_EEEEENS5_IJNS4_10UnderscoreES12_S12_EEEEENS4_18SM100_TMA_2SM_LOADENS4_14ComposedLayoutINS4_7SwizzleILi2ELi4ELi3EEENS4_18smem_ptr_flag_bitsILi8EEENSX_INS5_IJNSA_ILi8EEESH_EEENS5_IJSH_SC_EEEEEEEvNS4_8identityES15_S1F_vS1G_EENS_8epilogue10collective18CollectiveEpilogueINS1I_23Sm100TmaWarpSpecializedILi4ELi2ELi32ELb0ELb0EEEJNS5_IJSH_SG_SH_EEENS5_IJNSX_ISH_SC_EENSX_INS5_IJNSA_ILi32EEESB_EEENS5_IJSC_SF_EEEEEEEESJ_SK_SJ_SK_NS1I_6fusion15FusionCallbacksIS1M_NS1U_17LinearCombinationISJ_fSJ_fLNS_15FloatRoundStyleE2EEES1N_S1T_JEEENS4_5SM1004TMEM4LOAD26SM100_TMEM_LOAD_32dp32b32xENS4_13SM90_TMA_LOADENS16_INS17_ILi1ELi4ELi3EEES1A_NSX_INS5_IJS1B_S1P_EEENS5_IJS1P_SC_EEEEEEENS4_39AutoVectorizingCopyWithAssumedAlignmentILi128EEENS4_14SM90_TMA_STOREES29_S2B_S2B_EEEvvEEEEvNT_6ParamsE,(.L_x_228 - _ZN7cutlass13device_kernelINS_4gemm6kernel13GemmUniversalIN4cute5tupleIJiiiiEEENS1_10collective13CollectiveMmaINS1_35MainloopSm100TmaUmmaWarpSpecializedILi16ELi2ELi4ENS5_IJNS4_1CILi2EEENSA_ILi1EEESC_EEEEENS5_IJNSA_ILi128EEENSA_ILi256EEENSA_ILi64EEEEEENS_12float_e5m2_tENS5_IJlSC_lEEESJ_SK_NS4_8TiledMMAINS4_8MMA_AtomIJNS4_10MMA_TraitsINS4_25SM100_MMA_F8F6F4_2x1SM_SSEJSJ_SJ_fSF_SG_NS4_17integral_constantINS4_4UMMA5MajorELSR_0EEESS_NSP_INSQ_7ScaleInELST_0EEESU_EEEEEENS4_6LayoutINS5_IJSC_SC_SC_EEENS5_IJNSA_ILi0EEESZ_SZ_EEEEENS5_IJNS4_10UnderscoreES12_S12_EEEEENS4_18SM100_TMA_2SM_LOADENS4_14ComposedLayoutINS4_7SwizzleILi2ELi4ELi3EEENS4_18smem_ptr_flag_bitsILi8EEENSX_INS5_IJNSA_ILi8EEESH_EEENS5_IJSH_SC_EEEEEEEvNS4_8identityES15_S1F_vS1G_EENS_8epilogue10collective18CollectiveEpilogueINS1I_23Sm100TmaWarpSpecializedILi4ELi2ELi32ELb0ELb0EEEJNS5_IJSH_SG_SH_EEENS5_IJNSX_ISH_SC_EENSX_INS5_IJNSA_ILi32EEESB_EEENS5_IJSC_SF_EEEEEEEESJ_SK_SJ_SK_NS1I_6fusion15FusionCallbacksIS1M_NS1U_17LinearCombinationISJ_fSJ_fLNS_15FloatRoundStyleE2EEES1N_S1T_JEEENS4_5SM1004TMEM4LOAD26SM100_TMEM_LOAD_32dp32b32xENS4_13SM90_TMA_LOADENS16_INS17_ILi1ELi4ELi3EEES1A_NSX_INS5_IJS1B_S1P_EEENS5_IJS1P_SC_EEEEEEENS4_39AutoVectorizingCopyWithAssumedAlignmentILi128EEENS4_14SM90_TMA_STOREES29_S2B_S2B_EEEvvEEEEvNT_6ParamsE)
        .other          _ZN7cutlass13device_kernelINS_4gemm6kernel13GemmUniversalIN4cute5tupleIJiiiiEEENS1_10collective13CollectiveMmaINS1_35MainloopSm100TmaUmmaWarpSpecializedILi16ELi2ELi4ENS5_IJNS4_1CILi2EEENSA_ILi1EEESC_EEEEENS5_IJNSA_ILi128EEENSA_ILi256EEENSA_ILi64EEEEEENS_12float_e5m2_tENS5_IJlSC_lEEESJ_SK_NS4_8TiledMMAINS4_8MMA_AtomIJNS4_10MMA_TraitsINS4_25SM100_MMA_F8F6F4_2x1SM_SSEJSJ_SJ_fSF_SG_NS4_17integral_constantINS4_4UMMA5MajorELSR_0EEESS_NSP_INSQ_7ScaleInELST_0EEESU_EEEEEENS4_6LayoutINS5_IJSC_SC_SC_EEENS5_IJNSA_ILi0EEESZ_SZ_EEEEENS5_IJNS4_10UnderscoreES12_S12_EEEEENS4_18SM100_TMA_2SM_LOADENS4_14ComposedLayoutINS4_7SwizzleILi2ELi4ELi3EEENS4_18smem_ptr_flag_bitsILi8EEENSX_INS5_IJNSA_ILi8EEESH_EEENS5_IJSH_SC_EEEEEEEvNS4_8identityES15_S1F_vS1G_EENS_8epilogue10collective18CollectiveEpilogueINS1I_23Sm100TmaWarpSpecializedILi4ELi2ELi32ELb0ELb0EEEJNS5_IJSH_SG_SH_EEENS5_IJNSX_ISH_SC_EENSX_INS5_IJNSA_ILi32EEESB_EEENS5_IJSC_SF_EEEEEEEESJ_SK_SJ_SK_NS1I_6fusion15FusionCallbacksIS1M_NS1U_17LinearCombinationISJ_fSJ_fLNS_15FloatRoundStyleE2EEES1N_S1T_JEEENS4_5SM1004TMEM4LOAD26SM100_TMEM_LOAD_32dp32b32xENS4_13SM90_TMA_LOADENS16_INS17_ILi1ELi4ELi3EEES1A_NSX_INS5_IJS1B_S1P_EEENS5_IJS1P_SC_EEEEEEENS4_39AutoVectorizingCopyWithAssumedAlignmentILi128EEENS4_14SM90_TMA_STOREES29_S2B_S2B_EEEvvEEEEvNT_6ParamsE,@"STO_CUDA_ENTRY STV_DEFAULT"
_ZN7cutlass13device_kernelINS_4gemm6kernel13GemmUniversalIN4cute5tupleIJiiiiEEENS1_10collective13CollectiveMmaINS1_35MainloopSm100TmaUmmaWarpSpecializedILi16ELi2ELi4ENS5_IJNS4_1CILi2EEENSA_ILi1EEESC_EEEEENS5_IJNSA_ILi128EEENSA_ILi256EEENSA_ILi64EEEEEENS_12float_e5m2_tENS5_IJlSC_lEEESJ_SK_NS4_8TiledMMAINS4_8MMA_AtomIJNS4_10MMA_TraitsINS4_25SM100_MMA_F8F6F4_2x1SM_SSEJSJ_SJ_fSF_SG_NS4_17integral_constantINS4_4UMMA5MajorELSR_0EEESS_NSP_INSQ_7ScaleInELST_0EEESU_EEEEEENS4_6LayoutINS5_IJSC_SC_SC_EEENS5_IJNSA_ILi0EEESZ_SZ_EEEEENS5_IJNS4_10UnderscoreES12_S12_EEEEENS4_18SM100_TMA_2SM_LOADENS4_14ComposedLayoutINS4_7SwizzleILi2ELi4ELi3EEENS4_18smem_ptr_flag_bitsILi8EEENSX_INS5_IJNSA_ILi8EEESH_EEENS5_IJSH_SC_EEEEEEEvNS4_8identityES15_S1F_vS1G_EENS_8epilogue10collective18CollectiveEpilogueINS1I_23Sm100TmaWarpSpecializedILi4ELi2ELi32ELb0ELb0EEEJNS5_IJSH_SG_SH_EEENS5_IJNSX_ISH_SC_EENSX_INS5_IJNSA_ILi32EEESB_EEENS5_IJSC_SF_EEEEEEEESJ_SK_SJ_SK_NS1I_6fusion15FusionCallbacksIS1M_NS1U_17LinearCombinationISJ_fSJ_fLNS_15FloatRoundStyleE2EEES1N_S1T_JEEENS4_5SM1004TMEM4LOAD26SM100_TMEM_LOAD_32dp32b32xENS4_13SM90_TMA_LOADENS16_INS17_ILi1ELi4ELi3EEES1A_NSX_INS5_IJS1B_S1P_EEENS5_IJS1P_SC_EEEEEEENS4_39AutoVectorizingCopyWithAssumedAlignmentILi128EEENS4_14SM90_TMA_STOREES29_S2B_S2B_EEEvvEEEEvNT_6ParamsE:
[----:B------:R-:W1:Y:S01]  /*0000*/  LDC R1, c[0x0][0x37c] ;  /* 0x0000df00ff017b82 */ /* 0x000e620000000800 */
[----:B------:R-:W2:Y:S01]  /*0010*/  S2R R109, SR_TID.X ;  /* 0x00000000006d7919 */ /* 0x000ea20000002100 */
[----:B------:R-:W3:Y:S06]  /*0020*/  LDCU.64 UR6, c[0x0][0x890] ;  /* 0x00011200ff0677ac */ /* 0x000eec0008000a00 */
[----:B------:R-:W4:Y:S01]  /*0030*/  S2UR UR37, SR_CgaCtaId ;  /* 0x00000000002579c3 */ /* 0x000f220000008800 */
[----:B------:R-:W-:Y:S02]  /*0040*/  PRMT R96, RZ, 0x7610, R96 ;  /* 0x00007610ff607816 */ /* 0x000fe40000000060 */
[----:B------:R-:W-:Y:S01]  /*0050*/  ELECT P1, URZ, PT ;  /* 0x0000000000ff782f */ /* 0x000fe20003820000 */
[----:B------:R-:W1:Y:S01]  /*0060*/  LDCU.64 UR46, c[0x0][0x358] ;  /* 0x00006b00ff2e77ac */ /* 0x000e620008000a00 */
[----:B---3--:R-:W-:-:S04]  /*0070*/  UISETP.NE.U32.AND UP0, UPT, UR6, URZ, UPT ;  /* 0x000000ff0600728c */ /* 0x008fc8000bf05070 */
[----:B------:R-:W-:Y:S02]  /*0080*/  UISETP.NE.AND.EX UP0, UPT, UR7, URZ, UPT, UP0 ;  /* 0x000000ff0700728c */ /* 0x000fe4000bf05300 */
[----:B----4-:R-:W-:Y:S02]  /*0090*/  ULOP3.LUT UR5, UR37, 0x1, URZ, 0xc0, !UPT ;  /* 0x0000000125057892 */ /* 0x010fe4000f8ec0ff */
[----:B------:R-:W-:Y:S01]  /*00a0*/  ULOP3.LUT UR4, UR37, 0x1, URZ, 0x3c, !UPT ;  /* 0x0000000125047892 */ /* 0x000fe2000f8e3cff */
[----:B--2---:R-:W-:-:S05]  /*00b0*/  SHF.R.U32.HI R102, RZ, 0x5, R109 ;  /* 0x00000005ff667819 */ /* 0x004fca000001166d */
[----:B------:R-:W2:Y:S02]  /*00c0*/  SHFL.IDX PT, R0, R102, RZ, 0x1f ;  /* 0x00001fff66007589 */ /* 0x000ea400000e0000 */
[----:B--2---:R-:W-:Y:S01]  /*00d0*/  R2UR UR10, R0 ;  /* 0x00000000000a72ca */ /* 0x004fe200000e0000 */
[----:B-1----:R-:W-:-:S14]  /*00e0*/  BRA.U UP0, `(.L_x_0) ;  /* 0x00000001002c7547 */ /* 0x002fdc000b800000 */
[----:B------:R-:W1:Y:S02]  /*00f0*/  LDCU.64 UR8, c[0x0][0x888] ;  /* 0x00011100ff0877ac */ /* 0x000e640008000a00 */
[----:B-1----:R-:W-:-:S04]  /*0100*/  UISETP.NE.U32.AND UP0, UPT, UR8, URZ, UPT ;  /* 0x000000ff0800728c */ /* 0x002fc8000bf05070 */
[----:B------:R-:W-:-:S09]  /*0110*/  UISETP.NE.AND.EX UP0, UPT, UR9, URZ, UPT, UP0 ;  /* 0x000000ff0900728c */ /* 0x000fd2000bf05300 */
[----:B------:R-:W-:Y:S05]  /*0120*/  BRA.U !UP0, `(.L_x_1) ;  /* 0x0000000108107547 */ /* 0x000fea000b800000 */
[----:B------:R-:W1:Y:S02]  /*0130*/  LDC.64 R2, c[0x0][0x888] ;  /* 0x00022200ff027b82 */ /* 0x000e640000000a00 */
[----:B-1----:R1:W5:Y:S01]  /*0140*/  LDG.E R49, desc[UR46][R2.64] ;  /* 0x0000002e02317981 */ /* 0x002362000c1e1900 */
[----:B------:R-:W-:Y:S01]  /*0150*/  HFMA2 R96, -RZ, RZ, 0, 5.9604644775390625e-08 ;  /* 0x00000001ff607431 */ /* 0x000fe200000001ff */
[----:B------:R-:W-:Y:S05]  /*0160*/  BRA `(.L_x_0) ;  /* 0x00000000000c7947 */ /* 0x000fea0003800000 */
.L_x_1:
[----:B------:R-:W1:Y:S01]  /*0170*/  LDCU UR8, c[0x0][0x880] ;  /* 0x00011000ff0877ac */ /* 0x000e620008000800 */
[----:B------:R-:W-:Y:S01]  /*0180*/  HFMA2 R96, -RZ, RZ, 0, 5.9604644775390625e-08 ;  /* 0x00000001ff607431 */ /* 0x000fe200000001ff */
[----:B-1----:R-:W-:-:S07]  /*0190*/  MOV R49, UR8 ;  /* 0x0000000800317c02 */ /* 0x002fce0008000f00 */
.L_x_0:
[----:B------:R-:W2:Y:S02]  /*01a0*/  LDCU.64 UR8, c[0x0][0x8b0] ;  /* 0x00011600ff0877ac */ /* 0x000ea40008000a00 */
[----:B--2---:R-:W-:-:S04]  /*01b0*/  UISETP.NE.U32.AND UP0, UPT, UR8, URZ, UPT ;  /* 0x000000ff0800728c */ /* 0x004fc8000bf05070 */
[----:B------:R-:W-:-:S09]  /*01c0*/  UISETP.NE.AND.EX UP0, UPT, UR9, URZ, UPT, UP0 ;  /* 0x000000ff0900728c */ /* 0x000fd2000bf05300 */
[----:B------:R-:W-:Y:S05]  /*01d0*/  BRA.U UP0, `(.L_x_2) ;  /* 0x0000000100247547 */ /* 0x000fea000b800000 */
[----:B------:R-:W2:Y:S02]  /*01e0*/  LDCU.64 UR8, c[0x0][0x8a8] ;  /* 0x00011500ff0877ac */ /* 0x000ea40008000a00 */
[----:B--2---:R-:W-:-:S04]  /*01f0*/  UISETP.NE.U32.AND UP0, UPT, UR8, URZ, UPT ;  /* 0x000000ff0800728c */ /* 0x004fc8000bf05070 */
[----:B------:R-:W-:-:S09]  /*0200*/  UISETP.NE.AND.EX UP0, UPT, UR9, URZ, UPT, UP0 ;  /* 0x000000ff0900728c */ /* 0x000fd2000bf05300 */
[----:B------:R-:W-:Y:S05]  /*0210*/  BRA.U !UP0, `(.L_x_3) ;  /* 0x00000001080c7547 */ /* 0x000fea000b800000 */
[----:B-1----:R-:W1:Y:S02]  /*0220*/  LDC.64 R2, c[0x0][0x8a8] ;  /* 0x00022a00ff027b82 */ /* 0x002e640000000a00 */
[----:B-1----:R2:W5:Y:S01]  /*0230*/  LDG.E R47, desc[UR46][R2.64] ;  /* 0x0000002e022f7981 */ /* 0x002562000c1e1900 */
[----:B------:R-:W-:Y:S05]  /*0240*/  BRA `(.L_x_2) ;  /* 0x0000000000087947 */ /* 0x000fea0003800000 */
.L_x_3:
[----:B------:R-:W2:Y:S02]  /*0250*/  LDCU UR8, c[0x0][0x8a0] ;  /* 0x00011400ff0877ac */ /* 0x000ea40008000800 */
[----:B--2---:R-:W-:Y:S02]  /*0260*/  MOV R47, UR8 ;  /* 0x00000008002f7c02 */ /* 0x004fe40008000f00 */
.L_x_2:
[----:B------:R-:W-:Y:S01]  /*0270*/  IMAD.U32 R0, RZ, RZ, UR10 ;  /* 0x0000000aff007e24 */ /* 0x000fe2000f8e00ff */
[----:B------:R-:W-:Y:S04]  /*0280*/  BSSY.RECONVERGENT B0, `(.L_x_4) ;  /* 0x000000c000007945 */ /* 0x000fe80003800200 */
[C---:B------:R-:W-:Y:S02]  /*0290*/  ISETP.NE.OR P2, PT, R0.reuse, 0x1, !P1 ;  /* 0x000000010000780c */ /* 0x040fe40004f45670 */
[----:B------:R-:W-:-:S11]  /*02a0*/  ISETP.NE.OR P0, PT, R0, 0x3, !P1 ;  /* 0x000000030000780c */ /* 0x000fd60004f05670 */
[----:B------:R-:W-:Y:S05]  /*02b0*/  @P2 BRA `(.L_x_5) ;  /* 0x0000000000202947 */ /* 0x000fea0003800000 */
[----:B------:R-:W3:Y:S02]  /*02c0*/  LDCU.64 UR8, c[0x0][0x348] ;  /* 0x00006900ff0877ac */ /* 0x000ee40008000a00 */
[----:B---3--:R-:W-:Y:S02]  /*02d0*/  UIADD3 UR12, UP1, UPT, UR8, 0x80, URZ ;  /* 0x00000080080c7890 */ /* 0x008fe4000ff3e0ff */
[----:B------:R-:W-:Y:S02]  /*02e0*/  UIADD3 UR8, UP0, UPT, UR8, 0x180, URZ ;  /* 0x0000018008087890 */ /* 0x000fe4000ff1e0ff */
[----:B------:R-:W-:Y:S02]  /*02f0*/  UIADD3.X UR13, UPT, UPT, URZ, UR9, URZ, UP1, !UPT ;  /* 0x00000009ff0d7290 */ /* 0x000fe40008ffe4ff */
[----:B------:R-:W-:-:S07]  /*0300*/  UIADD3.X UR9, UPT, UPT, URZ, UR9, URZ, UP0, !UPT ;  /* 0x00000009ff097290 */ /* 0x000fce00087fe4ff */
[----:B------:R3:W-:Y:S02]  /*0310*/  UTMACCTL.PF [UR12] ;  /* 0x000000000c0079b9 */ /* 0x0007e40008040000 */
[----:B------:R3:W-:Y:S02]  /*0320*/  UTMACCTL.PF [UR8] ;  /* 0x00000000080079b9 */ /* 0x0007e40008040000 */
[----:B---3--:R-:W-:Y:S01]  /*0330*/  NOP ;  /* 0x0000000000007918 */ /* 0x008fe20000000000 */
.L_x_5:
[----:B------:R-:W-:Y:S05]  /*0340*/  BSYNC.RECONVERGENT B0 ;  /* 0x0000000000007941 */ /* 0x000fea0003800200 */
.L_x_4:
[----:B------:R-:W-:Y:S04]  /*0350*/  BSSY.RECONVERGENT B0, `(.L_x_6) ;  /* 0x000000a000007945 */ /* 0x000fe80003800200 */
        /* <DEDUP_REMOVED lines=9> */
.L_x_7:
[----:B------:R-:W-:Y:S05]  /*03f0*/  BSYNC.RECONVERGENT B0 ;  /* 0x0000000000007941 */ /* 0x000fea0003800200 */
.L_x_6:
[----:B------:R-:W3:Y:S01]  /*0400*/  LDCU.64 UR8, c[0x0][0x888] ;  /* 0x00011100ff0877ac */ /* 0x000ee20008000a00 */
[----:B------:R-:W-:Y:S02]  /*0410*/  UISETP.EQ.U32.AND UP1, UPT, UR6, URZ, UPT ;  /* 0x000000ff0600728c */ /* 0x000fe4000bf22070 */
[----:B------:R-:W-:Y:S02]  /*0420*/  UPLOP3.LUT UP5, UPT, UPT, UPT, UPT, 0x80, 0x8 ;  /* 0x000000000008789c */ /* 0x000fe40003faf070 */
[----:B---3--:R-:W-:-:S04]  /*0430*/  UISETP.NE.U32.AND UP0, UPT, UR8, URZ, UPT ;  /* 0x000000ff0800728c */ /* 0x008fc8000bf05070 */
[----:B------:R-:W-:-:S04]  /*0440*/  UISETP.NE.AND.EX UP0, UPT, UR9, URZ, UPT, UP0 ;  /* 0x000000ff0900728c */ /* 0x000fc8000bf05300 */
[----:B------:R-:W-:-:S04]  /*0450*/  UISETP.EQ.OR.EX UP2, UPT, UR7, URZ, !UP0, UP1 ;  /* 0x000000ff0700728c */ /* 0x000fc8000c742710 */
[----:B------:R-:W-:-:S05]  /*0460*/  UP2UR UR50, UPR, URZ, 0x4 ;  /* 0x00000004ff327883 */ /* 0x000fca0008000000 */
[----:B------:R-:W-:Y:S07]  /*0470*/  BRA.U !UP2, `(.L_x_8) ;  /* 0x000000010a207547 */ /* 0x000fee000b800000 */
[----:B------:R-:W-:Y:S01]  /*0480*/  UISETP.NE.U32.AND UP2, UPT, UR6, URZ, UPT ;  /* 0x000000ff0600728c */ /* 0x000fe2000bf45070 */
[----:B-----5:R-:W-:Y:S01]  /*0490*/  FSETP.NEU.AND P0, PT, R49, RZ, PT ;  /* 0x000000ff3100720b */ /* 0x020fe20003f0d000 */
[----:B------:R-:W-:Y:S02]  /*04a0*/  USEL UR6, URZ, 0xffffffff, UP0 ;  /* 0xffffffffff067887 */ /* 0x000fe40008000000 */
[----:B------:R-:W-:-:S10]  /*04b0*/  UISETP.NE.AND.EX UP2, UPT, UR7, URZ, UPT, UP2 ;  /* 0x000000ff0700728c */ /* 0x000fd4000bf45320 */
[----:B------:R-:W-:Y:S01]  /*04c0*/  VOTEU.ANY UP1, P0 ;  /* 0x0000000000ff7886 */ /* 0x000fe20000020100 */
[----:B------:R-:W-:-:S04]  /*04d0*/  @!UP2 USEL UR6, URZ, 0xffffffff, UP1 ;  /* 0xffffffffff06a887 */ /* 0x000fc80008800000 */
[----:B------:R-:W-:-:S04]  /*04e0*/  ULOP3.LUT UR6, UR6, 0x1, URZ, 0xc0, !UPT ;  /* 0x0000000106067892 */ /* 0x000fc8000f8ec0ff */
[----:B------:R-:W-:-:S11]  /*04f0*/  UISETP.NE.U32.AND UP5, UPT, UR6, 0x1, UPT ;  /* 0x000000010600788c */ /* 0x000fd6000bfa5070 */
.L_x_8:
[----:B------:R-:W3:Y:S01]  /*0500*/  SHFL.IDX PT, R0, R102, RZ, 0x1f ;  /* 0x00001fff66007589 */ /* 0x000ee200000e0000 */
[----:B------:R-:W-:-:S04]  /*0510*/  UISETP.NE.AND UP1, UPT, UR10, 0x2, UPT ;  /* 0x000000020a00788c */ /* 0x000fc8000bf25270 */
[----:B------:R-:W-:Y:S02]  /*0520*/  UISETP.EQ.AND UP2, UPT, UR5, URZ, !UP1 ;  /* 0x000000ff0500728c */ /* 0x000fe4000cf42270 */
[----:B------:R-:W-:-:S04]  /*0530*/  USEL UR6, URZ, 0x1, UP1 ;  /* 0x00000001ff067887 */ /* 0x000fc80008800000 */
[----:B------:R-:W-:Y:S02]  /*0540*/  PLOP3.LUT P5, PT, P1, PT, UP2, 0x80, 0x8 ;  /* 0x000000000008781c */ /* 0x000fe40000faf028 */
[----:B---3--:R-:W-:-:S13]  /*0550*/  ISETP.NE.AND P0, PT, R0, RZ, PT ;  /* 0x000000ff0000720c */ /* 0x008fda0003f05270 */
[----:B------:R-:W-:Y:S05]  /*0560*/  @P0 BRA `(.L_x_9) ;  /* 0x0000000000b00947 */ /* 0x000fea0003800000 */
[----:B------:R-:W-:Y:S01]  /*0570*/  ELECT P0, URZ, PT ;  /* 0x0000000000ff782f */ /* 0x000fe20003800000 */
[----:B------:R-:W-:-:S12]  /*0580*/  BSSY.RECONVERGENT B0, `(.L_x_9) ;  /* 0x000002a000007945 */ /* 0x000fd80003800200 */
[----:B------:R-:W-:Y:S05]  /*0590*/  @!P0 BRA `(.L_x_10) ;  /* 0x0000000000a08947 */ /* 0x000fea0003800000 */
[----:B------:R-:W-:Y:S01]  /*05a0*/  UMOV UR8, 0x400 ;  /* 0x0000040000087882 */ /* 0x000fe20000000000 */
[----:B------:R-:W-:Y:S01]  /*05b0*/  UMOV UR7, 0x1 ;  /* 0x0000000100077882 */ /* 0x000fe20000000000 */
[----:B------:R-:W-:Y:S02]  /*05c0*/  ULEA UR8, UR37, UR8, 0x18 ;  /* 0x0000000825087291 */ /* 0x000fe4000f8ec0ff */
[----:B------:R-:W-:-:S04]  /*05d0*/  UIADD3 UR12, UPT, UPT, -UR7, 0x100000, URZ ;  /* 0x00100000070c7890 */ /* 0x000fc8000fffe1ff */
[----:B------:R-:W-:Y:S02]  /*05e0*/  USHF.L.U32 UR13, UR12, 0xb, URZ ;  /* 0x0000000b0c0d7899 */ /* 0x000fe400080006ff */
[----:B------:R-:W-:Y:S01]  /*05f0*/  USHF.L.U32 UR12, UR12, 0x1, URZ ;  /* 0x000000010c0c7899 */ /* 0x000fe200080006ff */
[----:B------:R-:W3:Y:S11]  /*0600*/  FENCE.VIEW.ASYNC.S ;  /* 0x00000000000073c6 */ /* 0x000ef60000000000 */
[----:B---3--:R3:W4:Y:S01]  /*0610*/  SYNCS.EXCH.64 URZ, [UR8], UR12 ;  /* 0x0000000c08ff75b2 */ /* 0x0087220008000100 */
[----:B------:R3:W1:Y:S01]  /*0620*/  SYNCS.EXCH.64 URZ, [UR8+0x80], UR12 ;  /* 0x0000800c08ff75b2 */ /* 0x0006620008000100 */
        /* <DEDUP_REMOVED lines=29> */
[----:B------:R3:W1:Y:S02]  /*0800*/  SYNCS.EXCH.64 URZ, [UR8+0xf8], UR12 ;  /* 0x0000f80c08ff75b2 */ /* 0x0006640008000100 */
[----:B---34-:R-:W-:Y:S01]  /*0810*/  NOP ;  /* 0x0000000000007918 */ /* 0x018fe20000000000 */
.L_x_10:
[----:B------:R-:W-:Y:S05]  /*0820*/  BSYNC.RECONVERGENT B0 ;  /* 0x0000000000007941 */ /* 0x000fea0003800200 */
.L_x_9:
[----:B------:R-:W3:Y:S01]  /*0830*/  SHFL.IDX PT, R0, R102, RZ, 0x1f ;  /* 0x00001fff66007589 */ /* 0x000ee200000e0000 */
[----:B------:R-:W-:Y:S01]  /*0840*/  NOP ;  /* 0x0000000000007918 */ /* 0x000fe20000000000 */
[----:B---3--:R-:W-:-:S13]  /*0850*/  ISETP.NE.AND P0, PT, R0, 0x1, PT ;  /* 0x000000010000780c */ /* 0x008fda0003f05270 */
[----:B------:R-:W-:Y:S05]  /*0860*/  @P0 BRA `(.L_x_11) ;  /* 0x0000000000540947 */ /* 0x000fea0003800000 */
[----:B------:R-:W-:Y:S01]  /*0870*/  UMOV UR9, 0x400 ;  /* 0x0000040000097882 */ /* 0x000fe20000000000 */
[----:B------:R-:W-:Y:S01]  /*0880*/  UMOV UR8, 0x20 ;  /* 0x0000002000087882 */ /* 0x000fe20000000000 */
[----:B------:R-:W-:Y:S01]  /*0890*/  UMOV UR7, 0x80 ;  /* 0x0000008000077882 */ /* 0x000fe20000000000 */
[----:B------:R-:W-:Y:S02]  /*08a0*/  ULEA UR9, UR37, UR9, 0x18 ;  /* 0x0000000925097291 */ /* 0x000fe4000f8ec0ff */
[----:B------:R-:W-:-:S04]  /*08b0*/  UIADD3 UR12, UPT, UPT, -UR8, 0x100000, URZ ;  /* 0x00100000080c7890 */ /* 0x000fc8000fffe1ff */
[----:B------:R-:W-:Y:S02]  /*08c0*/  USHF.L.U32 UR13, UR12, 0xb, URZ ;  /* 0x0000000b0c0d7899 */ /* 0x000fe400080006ff */
[----:B------:R-:W-:Y:S02]  /*08d0*/  USHF.L.U32 UR12, UR12, 0x1, URZ ;  /* 0x000000010c0c7899 */ /* 0x000fe400080006ff */
[----:B------:R-:W-:-:S04]  /*08e0*/  UIADD3 UR14, UPT, UPT, -UR7, 0x100000, URZ ;  /* 0x00100000070e7890 */ /* 0x000fc8000fffe1ff */
[----:B------:R-:W-:Y:S02]  /*08f0*/  USHF.L.U32 UR15, UR14, 0xb, URZ ;  /* 0x0000000b0e0f7899 */ /* 0x000fe400080006ff */
[----:B------:R-:W-:Y:S01]  /*0900*/  USHF.L.U32 UR14, UR14, 0x1, URZ ;  /* 0x000000010e0e7899 */ /* 0x000fe200080006ff */
[----:B------:R-:W-:Y:S01]  /*0910*/  ELECT P0, URZ, PT ;  /* 0x0000000000ff782f */ /* 0x000fe20003800000 */
[----:B------:R-:W3:Y:S02]  /*0920*/  FENCE.VIEW.ASYNC.S ;  /* 0x00000000000073c6 */ /* 0x000ee40000000000 */
[----:B---3--:R3:W4:Y:S08]  /*0930*/  SYNCS.EXCH.64 URZ, [UR9+0x100], UR12 ;  /* 0x0001000c09ff75b2 */ /* 0x0087300008000100 */
[----:B------:R3:W1:Y:S01]  /*0940*/  SYNCS.EXCH.64 URZ, [UR9+0x120], UR14 ;  /* 0x0001200e09ff75b2 */ /* 0x0006620008000100 */
[----:B------:R3:W1:Y:S01]  /*0950*/  SYNCS.EXCH.64 URZ, [UR9+0x108], UR12 ;  /* 0x0001080c09ff75b2 */ /* 0x0006620008000100 */
[----:B------:R3:W1:Y:S01]  /*0960*/  SYNCS.EXCH.64 URZ, [UR9+0x128], UR14 ;  /* 0x0001280e09ff75b2 */ /* 0x0006620008000100 */
[----:B------:R3:W1:Y:S01]  /*0970*/  SYNCS.EXCH.64 URZ, [UR9+0x110], UR12 ;  /* 0x0001100c09ff75b2 */ /* 0x0006620008000100 */
[----:B------:R3:W1:Y:S01]  /*0980*/  SYNCS.EXCH.64 URZ, [UR9+0x130], UR14 ;  /* 0x0001300e09ff75b2 */ /* 0x0006620008000100 */
[----:B------:R3:W1:Y:S01]  /*0990*/  SYNCS.EXCH.64 URZ, [UR9+0x118], UR12 ;  /* 0x0001180c09ff75b2 */ /* 0x0006620008000100 */
[----:B------:R3:W1:Y:S01]  /*09a0*/  SYNCS.EXCH.64 URZ, [UR9+0x138], UR14 ;  /* 0x0001380e09ff75b2 */ /* 0x0006620008000100 */
[----:B------:R-:W-:Y:S01]  /*09b0*/  NOP ;  /* 0x0000000000007918 */ /* 0x000fe20000000000 */
.L_x_11:
[----:B------:R-:W2:Y:S01]  /*09c0*/  SHFL.IDX PT, R0, R102, RZ, 0x1f ;  /* 0x00001fff66007589 */ /* 0x000ea200000e0000 */
[----:B------:R-:W-:Y:S01]  /*09d0*/  NOP ;  /* 0x0000000000007918 */ /* 0x000fe20000000000 */
[----:B--2---:R-:W-:-:S13]  /*09e0*/  ISETP.NE.AND P0, PT, R0, 0x3, PT ;  /* 0x000000030000780c */ /* 0x004fda0003f05270 */
[----:B------:R-:W-:Y:S05]  /*09f0*/  @P0 BRA `(.L_x_12) ;  /* 0x00000000002c0947 */ /* 0x000fea0003800000 */
[----:B------:R-:W-:Y:S01]  /*0a00*/  UMOV UR8, 0x400 ;  /* 0x0000040000087882 */ /* 0x000fe20000000000 */
[----:B------:R-:W-:Y:S01]  /*0a10*/  UMOV UR7, 0x20 ;  /* 0x0000002000077882 */ /* 0x000fe20000000000 */
[----:B------:R-:W-:Y:S02]  /*0a20*/  ULEA UR8, UR37, UR8, 0x18 ;  /* 0x0000000825087291 */ /* 0x000fe4000f8ec0ff */
[----:B---3--:R-:W-:-:S04]  /*0a30*/  UIADD3 UR12, UPT, UPT, -UR7, 0x100000, URZ ;  /* 0x00100000070c7890 */ /* 0x008fc8000fffe1ff */
[----:B------:R-:W-:Y:S02]  /*0a40*/  USHF.L.U32 UR13, UR12, 0xb, URZ ;  /* 0x0000000b0c0d7899 */ /* 0x000fe400080006ff */
[----:B------:R-:W-:Y:S01]  /*0a50*/  USHF.L.U32 UR12, UR12, 0x1, URZ ;  /* 0x000000010c0c7899 */ /* 0x000fe200080006ff */
[----:B------:R-:W-:Y:S01]  /*0a60*/  ELECT P0, URZ, PT ;  /* 0x0000000000ff782f */ /* 0x000fe20003800000 */
[----:B------:R-:W2:Y:S10]  /*0a70*/  FENCE.VIEW.ASYNC.S ;  /* 0x00000000000073c6 */ /* 0x000eb40000000000 */
[----:B--2---:R2:W3:Y:S01]  /*0a80*/  SYNCS.EXCH.64 URZ, [UR8+0x140], UR12 ;  /* 0x0001400c08ff75b2 */ /* 0x0044e20008000100 */
[----:B------:R2:W1:Y:S01]  /*0a90*/  SYNCS.EXCH.64 URZ, [UR8+0x148], UR12 ;  /* 0x0001480c08ff75b2 */ /* 0x0004620008000100 */
[----:B------:R-:W-:Y:S01]  /*0aa0*/  NOP ;  /* 0x0000000000007918 */ /* 0x000fe20000000000 */
.L_x_12:
[----:B------:R-:W4:Y:S01]  /*0ab0*/  SHFL.IDX PT, R0, R102, RZ, 0x1f ;  /* 0x00001fff66007589 */ /* 0x000f2200000e0000 */
[----:B------:R-:W-:Y:S01]  /*0ac0*/  NOP ;  /* 0x0000000000007918 */ /* 0x000fe20000000000 */
[----:B----4-:R-:W-:-:S13]  /*0ad0*/  ISETP.NE.AND P0, PT, R0, 0x4, PT ;  /* 0x000000040000780c */ /* 0x010fda0003f05270 */
[----:B------:R-:W-:Y:S05]  /*0ae0*/  @P0 BRA `(.L_x_13) ;  /* 0x0000000000480947 */ /* 0x000fea0003800000 */
[----:B---3--:R-:W-:Y:S01]  /*0af0*/  UMOV UR9, 0x1e0 ;  /* 0x000001e000097882 */ /* 0x008fe20000000000 */
[----:B--2---:R-:W-:Y:S01]  /*0b00*/  UMOV UR8, 0x400 ;  /* 0x0000040000087882 */ /* 0x004fe20000000000 */
[----:B------:R-:W-:Y:S01]  /*0b10*/  USEL UR9, UR9, 0x1a0, UP5 ;  /* 0x000001a009097887 */ /* 0x000fe2000a800000 */
        /* <DEDUP_REMOVED lines=9> */
[----:B------:R-:W2:Y:S02]  /*0bb0*/  FENCE.VIEW.ASYNC.S ;  /* 0x00000000000073c6 */ /* 0x000ea40000000000 */
[----:B--2---:R4:W2:Y:S08]  /*0bc0*/  SYNCS.EXCH.64 URZ, [UR8+0x150], UR12 ;  /* 0x0001500c08ff75b2 */ /* 0x0048b00008000100 */
[----:B------:R4:W3:Y:S01]  /*0bd0*/  SYNCS.EXCH.64 URZ, [UR8+0x160], UR14 ;  /* 0x0001600e08ff75b2 */ /* 0x0008e20008000100 */
[----:B------:R4:W1:Y:S01]  /*0be0*/  SYNCS.EXCH.64 URZ, [UR8+0x158], UR12 ;  /* 0x0001580c08ff75b2 */ /* 0x0008620008000100 */
[----:B------:R4:W1:Y:S02]  /*0bf0*/  SYNCS.EXCH.64 URZ, [UR8+0x168], UR14 ;  /* 0x0001680e08ff75b2 */ /* 0x0008640008000100 */
[----:B----4-:R-:W-:Y:S01]  /*0c00*/  NOP ;  /* 0x0000000000007918 */ /* 0x010fe20000000000 */
.L_x_13:
[----:B------:R-:W4:Y:S01]  /*0c10*/  SHFL.IDX PT, R0, R102, RZ, 0x1f ;  /* 0x00001fff66007589 */ /* 0x000f2200000e0000 */
[----:B------:R-:W-:Y:S01]  /*0c20*/  NOP ;  /* 0x0000000000007918 */ /* 0x000fe20000000000 */
[----:B----4-:R-:W-:-:S13]  /*0c30*/  ISETP.NE.AND P0, PT, R0, 0x5, PT ;  /* 0x000000050000780c */ /* 0x010fda0003f05270 */
[----:B------:R-:W-:Y:S05]  /*0c40*/  @P0 BRA `(.L_x_14) ;  /* 0x0000000000540947 */ /* 0x000fea0003800000 */
[----:B---3--:R-:W-:Y:S01]  /*0c50*/  UMOV UR9, 0x400 ;  /* 0x0000040000097882 */ /* 0x008fe20000000000 */
[----:B--2---:R-:W-:Y:S01]  /*0c60*/  UMOV UR8, 0x1 ;  /* 0x0000000100087882 */ /* 0x004fe20000000000 */
        /* <DEDUP_REMOVED lines=13> */
[----:B------:R4:W1:Y:S01]  /*0d40*/  SYNCS.EXCH.64 URZ, [UR9+0x198], UR14 ;  /* 0x0001980e09ff75b2 */ /* 0x0008620008000100 */
[----:B------:R4:W1:Y:S01]  /*0d50*/  SYNCS.EXCH.64 URZ, [UR9+0x180], UR12 ;  /* 0x0001800c09ff75b2 */ /* 0x0008620008000100 */
[----:B------:R4:W1:Y:S01]  /*0d60*/  SYNCS.EXCH.64 URZ, [UR9+0x1a0], UR14 ;  /* 0x0001a00e09ff75b2 */ /* 0x0008620008000100 */
[----:B------:R4:W1:Y:S01]  /*0d70*/  SYNCS.EXCH.64 URZ, [UR9+0x188], UR12 ;  /* 0x0001880c09ff75b2 */ /* 0x0008620008000100 */
[----:B------:R4:W1:Y:S02]  /*0d80*/  SYNCS.EXCH.64 URZ, [UR9+0x1a8], UR14 ;  /* 0x0001a80e09ff75b2 */ /* 0x0008640008000100 */
[----:B----4-:R-:W-:Y:S01]  /*0d90*/  NOP ;  /* 0x0000000000007918 */ /* 0x010fe20000000000 */
.L_x_14:
[----:B------:R-:W4:Y:S01]  /*0da0*/  SHFL.IDX PT, R0, R102, RZ, 0x1f ;  /* 0x00001fff66007589 */ /* 0x000f2200000e0000 */
[----:B------:R-:W-:Y:S01]  /*0db0*/  ISETP.NE.OR P1, PT, RZ, UR10, !P1 ;  /* 0x0000000aff007c0c */ /* 0x000fe2000cf25670 */
[----:B------:R-:W-:Y:S01]  /*0dc0*/  NOP ;  /* 0x0000000000007918 */ /* 0x000fe20000000000 */
[----:B----4-:R-:W-:-:S13]  /*0dd0*/  ISETP.NE.AND P0, PT, R0, 0x3, PT ;  /* 0x000000030000780c */ /* 0x010fda0003f05270 */
[----:B------:R-:W-:Y:S05]  /*0de0*/  @P0 BRA `(.L_x_15) ;  /* 0x0000000000340947 */ /* 0x000fea0003800000 */
[----:B--2---:R-:W-:Y:S01]  /*0df0*/  UMOV UR8, 0x400 ;  /* 0x0000040000087882 */ /* 0x004fe20000000000 */
[----:B------:R-:W-:Y:S01]  /*0e00*/  UMOV UR7, 0x20 ;  /* 0x0000002000077882 */ /* 0x000fe20000000000 */
[----:B------:R-:W-:Y:S02]  /*0e10*/  ULEA UR8, UR37, UR8, 0x18 ;  /* 0x0000000825087291 */ /* 0x000fe4000f8ec0ff */
[----:B---3--:R-:W-:-:S04]  /*0e20*/  UIADD3 UR12, UPT, UPT, -UR7, 0x100000, URZ ;  /* 0x00100000070c7890 */ /* 0x008fc8000fffe1ff */
[----:B------:R-:W-:Y:S02]  /*0e30*/  USHF.L.U32 UR13, UR12, 0xb, URZ ;  /* 0x0000000b0c0d7899 */ /* 0x000fe400080006ff */
[----:B------:R-:W-:Y:S01]  /*0e40*/  USHF.L.U32 UR12, UR12, 0x1, URZ ;  /* 0x000000010c0c7899 */ /* 0x000fe200080006ff */
[----:B------:R-:W-:Y:S01]  /*0e50*/  ELECT P0, URZ, PT ;  /* 0x0000000000ff782f */ /* 0x000fe20003800000 */
[----:B------:R-:W2:Y:S10]  /*0e60*/  FENCE.VIEW.ASYNC.S ;  /* 0x00000000000073c6 */ /* 0x000eb40000000000 */
[----:B--2---:R4:W2:Y:S01]  /*0e70*/  SYNCS.EXCH.64 URZ, [UR8+0x1b0], UR12 ;  /* 0x0001b00c08ff75b2 */ /* 0x0048a20008000100 */
[----:B------:R4:W3:Y:S01]  /*0e80*/  SYNCS.EXCH.64 URZ, [UR8+0x1c0], UR12 ;  /* 0x0001c00c08ff75b2 */ /* 0x0008e20008000100 */
[----:B------:R4:W1:Y:S01]  /*0e90*/  SYNCS.EXCH.64 URZ, [UR8+0x1b8], UR12 ;  /* 0x0001b80c08ff75b2 */ /* 0x0008620008000100 */
[----:B------:R4:W1:Y:S02]  /*0ea0*/  SYNCS.EXCH.64 URZ, [UR8+0x1c8], UR12 ;  /* 0x0001c80c08ff75b2 */ /* 0x0008640008000100 */
[----:B----4-:R-:W-:Y:S01]  /*0eb0*/  NOP ;  /* 0x0000000000007918 */ /* 0x010fe20000000000 */
.L_x_15:
[----:B------:R-:W-:Y:S01]  /*0ec0*/  VOTEU.ALL UP1, P1 ;  /* 0x0000000000ff7886 */ /* 0x000fe20000820000 */
[----:B--2---:R-:W2:Y:S01]  /*0ed0*/  LDCU UR8, c[0x0][0x36c] ;  /* 0x00006d80ff0877ac */ /* 0x004ea20008000800 */
[----:B------:R-:W-:Y:S01]  /*0ee0*/  NOP ;  /* 0x0000000000007918 */ /* 0x000fe20000000000 */
[----:B------:R-:W-:Y:S01]  /*0ef0*/  LOP3.LUT R10, R109, 0x1f, RZ, 0xc0, !PT ;  /* 0x0000001f6d0a7812 */ /* 0x000fe200078ec0ff */
[----:B---3--:R-:W-:Y:S01]  /*0f00*/  UMOV UR12, 0x20 ;  /* 0x00000020000c7882 */ /* 0x008fe20000000000 */
[----:B------:R-:W-:Y:S01]  /*0f10*/  @!UP1 UMOV UR7, 0x400 ;  /* 0x0000040000079882 */ /* 0x000fe20000000000 */
[----:B------:R-:W-:-:S04]  /*0f20*/  @!UP1 UIADD3 UR12, UPT, UPT, -UR12, 0x100000, URZ ;  /* 0x001000000c0c9890 */ /* 0x000fc8000fffe1ff */
[----:B------:R-:W-:Y:S02]  /*0f30*/  @!UP1 USHF.L.U32 UR13, UR12, 0xb, URZ ;  /* 0x0000000b0c0d9899 */ /* 0x000fe400080006ff */
[----:B------:R-:W-:Y:S02]  /*0f40*/  @!UP1 USHF.L.U32 UR12, UR12, 0x1, URZ ;  /* 0x000000010c0c9899 */ /* 0x000fe400080006ff */
[----:B------:R-:W-:Y:S01]  /*0f50*/  @!UP1 ULEA UR7, UR37, UR7, 0x18 ;  /* 0x0000000725079291 */ /* 0x000fe2000f8ec0ff */
[----:B------:R-:W-:Y:S01]  /*0f60*/  VOTEU.ALL UP1, P1 ;  /* 0x0000000000ff7886 */ /* 0x000fe20000820000 */
[----:B------:R-:W-:Y:S01]  /*0f70*/  UISETP.NE.AND UP4, UPT, UR10, URZ, UPT ;  /* 0x000000ff0a00728c */ /* 0x000fe2000bf85270 */
[----:B------:R-:W3:Y:S09]  /*0f80*/  FENCE.VIEW.ASYNC.S ;  /* 0x00000000000073c6 */ /* 0x000ef20000000000 */
[----:B---3--:R3:W4:Y:S01]  /*0f90*/  @!UP1 SYNCS.EXCH.64 URZ, [UR7+0x1d0], UR12 ;  /* 0x0001d00c07ff95b2 */ /* 0x0087220008000100 */
[----:B--2---:R-:W-:-:S09]  /*0fa0*/  UISETP.EQ.U32.AND UP1, UPT, UR8, 0x1, UPT ;  /* 0x000000010800788c */ /* 0x004fd2000bf22070 */
[----:B------:R-:W-:Y:S05]  /*0fb0*/  BRA.U !UP1, `(.L_x_16) ;  /* 0x0000000109087547 */ /* 0x000fea000b800000 */
[----:B-1--4-:R-:W-:Y:S01]  /*0fc0*/  UCGABAR_ARV ;  /* 0x00000000000079c7 */ /* 0x012fe20008000000 */
[----:B------:R-:W-:Y:S05]  /*0fd0*/  BRA `(.L_x_17) ;  /* 0x0000000000047947 */ /* 0x000fea0003800000 */
.L_x_16:
[----:B-1--4-:R-:W-:Y:S01]  /*0fe0*/  NOP ;  /* 0x0000000000007918 */ /* 0x012fe20000000000 */
.L_x_17:
[----:B------:R-:W1:Y:S01]  /*0ff0*/  S2R R15, SR_CTAID.Y ;  /* 0x00000000000f7919 */ /* 0x000e620000002600 */
[----:B------:R-:W-:-:S05]  /*1000*/  CS2R.32 R95, SR_CgaSize ;  /* 0x00000000005f7805 */ /* 0x000fca0000008a00 */
[----:B------:R-:W-:-:S05]  /*1010*/  IMAD R95, R95, -0xa0, RZ ;  /* 0xffffff605f5f7824 */ /* 0x000fca00078e02ff */
[----:B---3--:R-:W-:-:S14]  /*1020*/  R2UR UR7, R95 ;  /* 0x000000005f0772ca */ /* 0x008fdc00000e0000 */
[----:B------:R-:W2:Y:S01]  /*1030*/  LDCU UR7, c[0x0][UR7+0x2b4] ;  /* 0x00005680070777ac */ /* 0x000ea20008000800 */
[----:B------:R-:W-:-:S05]  /*1040*/  CS2R.32 R0, SR_CgaSize ;  /* 0x0000000000007805 */ /* 0x000fca0000008a00 */
[----:B------:R-:W-:-:S06]  /*1050*/  IMAD R0, R0, -0xa0, RZ ;  /* 0xffffff6000007824 */ /* 0x000fcc00078e02ff */
[----:B------:R-:W3:Y:S01]  /*1060*/  LDC R0, c[0x0][R0+0x2a4] ;  /* 0x0000a90000007b82 */ /* 0x000ee20000000800 */
[----:B------:R-:W-:Y:S01]  /*1070*/  PRMT R8, RZ, 0x7610, R8 ;  /* 0x00007610ff087816 */ /* 0x000fe20000000008 */
[----:B------:R-:W4:Y:S01]  /*1080*/  S2R R9, SR_CTAID.X ;  /* 0x0000000000097919 */ /* 0x000f220000002500 */
[----:B------:R-:W-:-:S05]  /*1090*/  CS2R.32 R95, SR_CgaSize ;  /* 0x00000000005f7805 */ /* 0x000fca0000008a00 */
[----:B------:R-:W-:-:S05]  /*10a0*/  IMAD R95, R95, -0xa0, RZ ;  /* 0xffffff605f5f7824 */ /* 0x000fca00078e02ff */
[----:B------:R-:W-:-:S14]  /*10b0*/  R2UR UR8, R95 ;  /* 0x000000005f0872ca */ /* 0x000fdc00000e0000 */
[----:B------:R-:W3:Y:S01]  /*10c0*/  LDCU UR8, c[0x0][UR8+0x2b0] ;  /* 0x00005600080877ac */ /* 0x000ee20008000800 */
[----:B------:R-:W-:Y:S01]  /*10d0*/  UISETP.NE.AND UP2, UPT, UR10, 0x2, UPT ;  /* 0x000000020a00788c */ /* 0x000fe2000bf45270 */
[----:B------:R-:W2:Y:S01]  /*10e0*/  LDC R11, c[0x0][0xb24] ;  /* 0x0002c900ff0b7b82 */ /* 0x000ea20000000800 */
[----:B------:R-:W-:-:S05]  /*10f0*/  CS2R.32 R2, SR_CgaSize ;  /* 0x0000000000027805 */ /* 0x000fca0000008a00 */
[----:B------:R-:W-:-:S06]  /*1100*/  IMAD R2, R2, -0xa0, RZ ;  /* 0xffffff6002027824 */ /* 0x000fcc00078e02ff */
[----:B------:R-:W3:Y:S08]  /*1110*/  LDC R2, c[0x0][R2+0x2a0] ;  /* 0x0000a80002027b82 */ /* 0x000ef00000000800 */
[----:B------:R-:W3:Y:S01]  /*1120*/  LDC R40, c[0x0][0xb24] ;  /* 0x0002c900ff287b82 */ /* 0x000ee20000000800 */
[----:B-1----:R-:W-:-:S07]  /*1130*/  I2FP.F32.U32 R94, R15 ;  /* 0x0000000f005e7245 */ /* 0x002fce0000201000 */
[----:B------:R-:W1:Y:S01]  /*1140*/  S2UR UR36, SR_CTAID.Z ;  /* 0x00000000002479c3 */ /* 0x000e620000002700 */
[----:B--2---:R-:W-:Y:S01]  /*1150*/  ISETP.GE.AND P0, PT, R11, 0x1, PT ;  /* 0x000000010b00780c */ /* 0x004fe20003f06270 */
[----:B----4-:R-:W-:Y:S01]  /*1160*/  IMAD.MOV.U32 R14, RZ, RZ, R9 ;  /* 0x000000ffff0e7224 */ /* 0x010fe200078e0009 */
[----:B------:R-:W-:Y:S01]  /*1170*/  I2FP.F32.U32 R95, R9 ;  /* 0x00000009005f7245 */ /* 0x000fe20000201000 */
[----:B------:R-:W-:Y:S01]  /*1180*/  FMUL R94, R94, UR7 ;  /* 0x000000075e5e7c20 */ /* 0x000fe20008400000 */
[----:B------:R-:W2:Y:S03]  /*1190*/  LDCU UR7, c[0x0][0xb30] ;  /* 0x00016600ff0777ac */ /* 0x000ea60008000800 */
[----:B---3--:R-:W-:Y:S02]  /*11a0*/  FMUL R95, R95, UR8 ;  /* 0x000000085f5f7c20 */ /* 0x008fe40008400000 */
[----:B------:R-:W3:Y:S08]  /*11b0*/  F2I.U32.TRUNC.NTZ R94, R94 ;  /* 0x0000005e005e7305 */ /* 0x000ef0000020f000 */
[----:B------:R-:W4:Y:S01]  /*11c0*/  F2I.U32.TRUNC.NTZ R95, R95 ;  /* 0x0000005f005f7305 */ /* 0x000f22000020f000 */
[----:B--2---:R-:W-:Y:S01]  /*11d0*/  UISETP.NE.AND UP3, UPT, UR7, 0x1, UPT ;  /* 0x000000010700788c */ /* 0x004fe2000bf65270 */
[----:B---3--:R-:W-:-:S05]  /*11e0*/  IADD3 R94, PT, PT, -R94, RZ, RZ ;  /* 0x000000ff5e5e7210 */ /* 0x008fca0007ffe1ff */
[----:B------:R-:W-:Y:S01]  /*11f0*/  IMAD R94, R0, R94, R15 ;  /* 0x0000005e005e7224 */ /* 0x000fe200078e020f */
[----:B------:R-:W-:Y:S01]  /*1200*/  PRMT R0, RZ, 0x7610, R0 ;  /* 0x00007610ff007816 */ /* 0x000fe20000000000 */
[----:B----4-:R-:W-:-:S04]  /*1210*/  IMAD.MOV R95, RZ, RZ, -R95 ;  /* 0x000000ffff5f7224 */ /* 0x010fc800078e0a5f */
[----:B------:R-:W-:Y:S01]  /*1220*/  IMAD R95, R2, R95, R9 ;  /* 0x0000005f025f7224 */ /* 0x000fe200078e0209 */
[----:B-1----:R-:W-:Y:S06]  /*1230*/  BRA.U UP4, `(.L_x_18) ;  /* 0x0000000104247547 */ /* 0x002fec000b800000 */
[----:B------:R-:W-:Y:S01]  /*1240*/  ISETP.NE.AND P1, PT, R94, RZ, PT ;  /* 0x000000ff5e00720c */ /* 0x000fe20003f25270 */
[----:B------:R-:W-:Y:S01]  /*1250*/  IMAD.MOV.U32 R0, RZ, RZ, 0x3 ;  /* 0x00000003ff007424 */ /* 0x000fe200078e00ff */
[C---:B------:R-:W-:Y:S02]  /*1260*/  LOP3.LUT R2, R95.reuse, 0xfffffffe, RZ, 0xc0, !PT ;  /* 0xfffffffe5f027812 */ /* 0x040fe400078ec0ff */
[----:B------:R-:W-:Y:S02]  /*1270*/  ISETP.LT.U32.OR P1, PT, R95, 0x2, !P1 ;  /* 0x000000025f00780c */ /* 0x000fe40004f21470 */
[----:B------:R-:W-:Y:S02]  /*1280*/  SHF.L.U32 R0, R0, R2, RZ ;  /* 0x0000000200007219 */ /* 0x000fe400000006ff */
[----:B------:R-:W-:Y:S02]  /*1290*/  SEL R4, RZ, 0x1, !P1 ;  /* 0x00000001ff047807 */ /* 0x000fe40004800000 */
[----:B------:R-:W-:-:S05]  /*12a0*/  SEL R3, RZ, 0x2, !P1 ;  /* 0x00000002ff037807 */ /* 0x000fca0004800000 */
[----:B------:R-:W-:-:S05]  /*12b0*/  IMAD.IADD R3, R4, 0x1, R3 ;  /* 0x0000000104037824 */ /* 0x000fca00078e0203 */
[----:B------:R-:W-:Y:S02]  /*12c0*/  PRMT R8, R3, 0x7610, R8 ;  /* 0x0000761003087816 */ /* 0x000fe40000000008 */
.L_x_18:
[----:B------:R-:W-:Y:S05]  /*12d0*/  @!P0 BRA `(.L_x_19) ;  /* 0x0000000000b88947 */ /* 0x000fea0003800000 */
[----:B------:R-:W1:Y:S01]  /*12e0*/  LDC.64 R4, c[0x0][0xb18] ;  /* 0x0002c600ff047b82 */ /* 0x000e620000000a00 */
[----:B------:R-:W-:-:S07]  /*12f0*/  ISETP.NE.AND P0, PT, R11, 0x1, PT ;  /* 0x000000010b00780c */ /* 0x000fce0003f05270 */
[----:B------:R-:W2:Y:S08]  /*1300*/  LDC R14, c[0x0][0xb0c] ;  /* 0x0002c300ff0e7b82 */ /* 0x000eb00000000800 */
[----:B------:R-:W3:Y:S08]  /*1310*/  LDC R16, c[0x0][0x370] ;  /* 0x0000dc00ff107b82 */ /* 0x000ef00000000800 */
[----:B------:R-:W4:Y:S01]  /*1320*/  LDC R13, c[0x0][0x374] ;  /* 0x0000dd00ff0d7b82 */ /* 0x000f220000000800 */
[----:B-1----:R-:W-:-:S07]  /*1330*/  ISETP.NE.AND P1, PT, R4, 0x1, PT ;  /* 0x000000010400780c */ /* 0x002fce0003f25270 */
[----:B------:R-:W3:Y:S01]  /*1340*/  LDC.64 R6, c[0x0][0xb10] ;  /* 0x0002c400ff067b82 */ /* 0x000ee20000000a00 */
[----:B--2---:R-:W-:-:S07]  /*1350*/  ISETP.NE.AND P2, PT, R14, 0x1, PT ;  /* 0x000000010e00780c */ /* 0x004fce0003f45270 */
[----:B------:R-:W1:Y:S08]  /*1360*/  LDC R12, c[0x0][0xb20] ;  /* 0x0002c800ff0c7b82 */ /* 0x000e700000000800 */
[----:B------:R-:W2:Y:S01]  /*1370*/  LDC.64 R2, c[0x0][0xb28] ;  /* 0x0002ca00ff027b82 */ /* 0x000ea20000000a00 */
[----:B----4-:R-:W-:-:S04]  /*1380*/  IMAD.HI.U32 R17, R13, R5, RZ ;  /* 0x000000050d117227 */ /* 0x010fc800078e00ff */
[----:B------:R-:W-:-:S04]  /*1390*/  IMAD.HI.U32 R5, R15, R5, RZ ;  /* 0x000000050f057227 */ /* 0x000fc800078e00ff */
[----:B---3--:R-:W-:-:S05]  /*13a0*/  IMAD.HI.U32 R18, R16, R6, RZ ;  /* 0x0000000610127227 */ /* 0x008fca00078e00ff */
[-C--:B------:R-:W-:Y:S01]  /*13b0*/  @P2 SHF.R.U32.HI R16, RZ, R7.reuse, R18 ;  /* 0x00000007ff102219 */ /* 0x080fe20000011612 */
[----:B------:R-:W-:Y:S01]  /*13c0*/  IMAD.HI.U32 R18, R9, R6, RZ ;  /* 0x0000000609127227 */ /* 0x000fe200078e00ff */
[-C--:B-1----:R-:W-:Y:S02]  /*13d0*/  @P1 SHF.R.U32.HI R13, RZ, R12.reuse, R17 ;  /* 0x0000000cff0d1219 */ /* 0x082fe40000011611 */
[----:B------:R-:W-:Y:S02]  /*13e0*/  SHF.R.U32.HI R5, RZ, R12, R5 ;  /* 0x0000000cff057219 */ /* 0x000fe40000011605 */
[----:B------:R-:W-:Y:S02]  /*13f0*/  SHF.R.U32.HI R18, RZ, R7, R18 ;  /* 0x00000007ff127219 */ /* 0x000fe40000011612 */
[----:B------:R-:W-:Y:S01]  /*1400*/  SEL R5, R15, R5, !P1 ;  /* 0x000000050f057207 */ /* 0x000fe20004800000 */
[----:B--2---:R-:W-:Y:S01]  /*1410*/  IMAD.HI.U32 R17, R13, R2, RZ ;  /* 0x000000020d117227 */ /* 0x004fe200078e00ff */
[----:B------:R-:W-:-:S03]  /*1420*/  SEL R18, R9, R18, !P2 ;  /* 0x0000001209127207 */ /* 0x000fc60005000000 */
[----:B------:R-:W-:Y:S01]  /*1430*/  IMAD.HI.U32 R6, R16, R2, RZ ;  /* 0x0000000210067227 */ /* 0x000fe200078e00ff */
[----:B------:R-:W-:-:S04]  /*1440*/  @P0 SHF.R.U32.HI R13, RZ, R3, R17 ;  /* 0x00000003ff0d0219 */ /* 0x000fc80000011611 */
[----:B------:R-:W-:Y:S01]  /*1450*/  @P0 SHF.R.U32.HI R16, RZ, R3, R6 ;  /* 0x00000003ff100219 */ /* 0x000fe20000011606 */
[----:B------:R-:W-:-:S04]  /*1460*/  IMAD R13, R13, R11, RZ ;  /* 0x0000000b0d0d7224 */ /* 0x000fc800078e02ff */
[----:B------:R-:W-:Y:S01]  /*1470*/  IMAD R6, R16, R11, RZ ;  /* 0x0000000b10067224 */ /* 0x000fe200078e02ff */
[----:B------:R-:W-:-:S04]  /*1480*/  ISETP.GE.AND P1, PT, R5, R13, PT ;  /* 0x0000000d0500720c */ /* 0x000fc80003f26270 */
[----:B------:R-:W-:Y:S01]  /*1490*/  ISETP.GE.OR P1, PT, R18, R6, P1 ;  /* 0x000000061200720c */ /* 0x000fe20000f26670 */
[----:B------:R-:W-:-:S05]  /*14a0*/  IMAD.HI.U32 R6, R5, R2, RZ ;  /* 0x0000000205067227 */ /* 0x000fca00078e00ff */
[----:B------:R-:W-:-:S04]  /*14b0*/  SHF.R.U32.HI R6, RZ, R3, R6 ;  /* 0x00000003ff067219 */ /* 0x000fc80000011606 */
[----:B------:R-:W-:-:S03]  /*14c0*/  SEL R6, R5, R6, !P0 ;  /* 0x0000000605067207 */ /* 0x000fc60004000000 */
[----:B------:R-:W-:Y:S01]  /*14d0*/  @!P1 IMAD.HI.U32 R7, R18, R2, RZ ;  /* 0x0000000212079227 */ /* 0x000fe200078e00ff */
[----:B------:R-:W-:-:S04]  /*14e0*/  IADD3 R2, PT, PT, -R6, RZ, RZ ;  /* 0x000000ff06027210 */ /* 0x000fc80007ffe1ff */
[----:B------:R-:W-:Y:S01]  /*14f0*/  @!P1 SHF.R.U32.HI R3, RZ, R3, R7 ;  /* 0x00000003ff039219 */ /* 0x000fe20000011607 */
[----:B------:R-:W-:Y:S01]  /*1500*/  IMAD R2, R11, R2, R5 ;  /* 0x000000020b027224 */ /* 0x000fe200078e0205 */
[----:B------:R-:W-:Y:S02]  /*1510*/  IADD3 R7, PT, PT, -R5, RZ, RZ ;  /* 0x000000ff05077210 */ /* 0x000fe40007ffe1ff */
[----:B------:R-:W-:-:S03]  /*1520*/  @!P1 SEL R3, R18, R3, !P0 ;  /* 0x0000000312039207 */ /* 0x000fc60004000000 */
[----:B------:R-:W-:Y:S02]  /*1530*/  IMAD R7, R4, R7, R15 ;  /* 0x0000000704077224 */ /* 0x000fe400078e020f */
[--C-:B------:R-:W-:Y:S02]  /*1540*/  @!P1 IMAD.IADD R6, R6, 0x1, -R3.reuse ;  /* 0x0000000106069824 */ /* 0x100fe400078e0a03 */
[----:B------:R-:W-:Y:S01]  /*1550*/  @!P1 IMAD R3, R2, R16, R3 ;  /* 0x0000001002039224 */ /* 0x000fe200078e0203 */
[----:B------:R-:W-:Y:S01]  /*1560*/  IADD3 R2, PT, PT, -R18, RZ, RZ ;  /* 0x000000ff12027210 */ /* 0x000fe20007ffe1ff */
[----:B------:R-:W-:Y:S02]  /*1570*/  @!P1 IMAD R5, R6, R11, R18 ;  /* 0x0000000b06059224 */ /* 0x000fe400078e0212 */
[----:B------:R-:W-:Y:S02]  /*1580*/  @!P1 IMAD.MOV.U32 R18, RZ, RZ, R3 ;  /* 0x000000ffff129224 */ /* 0x000fe400078e0003 */
[----:B------:R-:W-:-:S02]  /*1590*/  IMAD R2, R14, R2, R9 ;  /* 0x000000020e027224 */ /* 0x000fc400078e0209 */
[----:B------:R-:W-:Y:S02]  /*15a0*/  IMAD R15, R5, R4, R7 ;  /* 0x00000004050f7224 */ /* 0x000fe400078e0207 */
[----:B------:R-:W-:Y:S02]  /*15b0*/  IMAD R14, R18, R14, R2 ;  /* 0x0000000e120e7224 */ /* 0x000fe400078e0202 */
.L_x_19:
[----:B------:R-:W-:Y:S05]  /*15c0*/  BRA.U UP3, `(.L_x_20) ;  /* 0x0000000103407547 */ /* 0x000fea000b800000 */
[----:B------:R-:W1:Y:S08]  /*15d0*/  LDC.64 R4, c[0x0][0xb10] ;  /* 0x0002c400ff047b82 */ /* 0x000e700000000a00 */
[----:B------:R-:W2:Y:S08]  /*15e0*/  LDC.64 R2, c[0x0][0xb18] ;  /* 0x0002c600ff027b82 */ /* 0x000eb00000000a00 */
[----:B------:R-:W3:Y:S08]  /*15f0*/  LDC R6, c[0x0][0xb20] ;  /* 0x0002c800ff067b82 */ /* 0x000ef00000000800 */
[----:B------:R-:W4:Y:S01]  /*1600*/  LDC R7, c[0x0][0xb0c] ;  /* 0x0002c300ff077b82 */ /* 0x000f220000000800 */
[----:B-1----:R-:W-:-:S05]  /*1610*/  IMAD.HI.U32 R4, R14, R4, RZ ;  /* 0x000000040e047227 */ /* 0x002fca00078e00ff */
[----:B------:R-:W-:Y:S01]  /*1620*/  SHF.R.U32.HI R4, RZ, R5, R4 ;  /* 0x00000005ff047219 */ /* 0x000fe20000011604 */
[----:B--2---:R-:W-:Y:S01]  /*1630*/  IMAD.HI.U32 R3, R15, R3, RZ ;  /* 0x000000030f037227 */ /* 0x004fe200078e00ff */
[----:B------:R-:W-:-:S04]  /*1640*/  ISETP.NE.AND P0, PT, R2, 0x1, PT ;  /* 0x000000010200780c */ /* 0x000fc80003f05270 */
[----:B---3--:R-:W-:-:S04]  /*1650*/  SHF.R.U32.HI R3, RZ, R6, R3 ;  /* 0x00000006ff037219 */ /* 0x008fc80000011603 */
[----:B------:R-:W-:Y:S02]  /*1660*/  SEL R3, R15, R3, !P0 ;  /* 0x000000030f037207 */ /* 0x000fe40004000000 */
[----:B----4-:R-:W-:-:S04]  /*1670*/  ISETP.NE.AND P1, PT, R7, 0x1, PT ;  /* 0x000000010700780c */ /* 0x010fc80003f25270 */
[----:B------:R-:W-:-:S05]  /*1680*/  SEL R5, R14, R4, !P1 ;  /* 0x000000040e057207 */ /* 0x000fca0004800000 */
[----:B------:R-:W-:Y:S02]  /*1690*/  IMAD.IADD R4, R3, 0x1, -R5 ;  /* 0x0000000103047824 */ /* 0x000fe400078e0a05 */
[----:B------:R-:W-:Y:S02]  /*16a0*/  IMAD.IADD R3, R5, 0x1, -R3 ;  /* 0x0000000105037824 */ /* 0x000fe400078e0a03 */
[----:B------:R-:W-:Y:S02]  /*16b0*/  IMAD R14, R4, R7, R14 ;  /* 0x00000007040e7224 */ /* 0x000fe400078e020e */
[----:B------:R-:W-:Y:S02]  /*16c0*/  IMAD R15, R3, R2, R15 ;  /* 0x00000002030f7224 */ /* 0x000fe400078e020f */
.L_x_20:
[----:B------:R-:W-:Y:S05]  /*16d0*/  BRA.U !UP1, `(.L_x_21) ;  /* 0x00000001090c7547 */ /* 0x000fea000b800000 */
[----:B------:R-:W-:Y:S01]  /*16e0*/  UCGABAR_WAIT ;  /* 0x0000000000007dc7 */ /* 0x000fe20008000000 */
[----:B------:R-:W-:Y:S01]  /*16f0*/  CCTL.IVALL ;  /* 0x00000000ff00798f */ /* 0x000fe20002000000 */
[----:B------:R-:W-:Y:S05]  /*1700*/  BRA `(.L_x_22) ;  /* 0x0000000000047947 */ /* 0x000fea0003800000 */
.L_x_21:
[----:B------:R-:W-:Y:S06]  /*1710*/  BAR.SYNC.DEFER_BLOCKING 0x0 ;  /* 0x0000000000007b1d */ /* 0x000fec0000010000 */
.L_x_22:
[----:B------:R-:W-:Y:S05]  /*1720*/  BRA.U UP2, `(.L_x_23) ;  /* 0x0000001902647547 */ /* 0x000fea000b800000 */
[----:B------:R-:W1:Y:S01]  /*1730*/  LDCU UR4, c[0x0][0x38c] ;  /* 0x00007180ff0477ac */ /* 0x000e620008000800 */
[----:B------:R-:W2:Y:S01]  /*1740*/  LDC R8, c[0x0][0x370] ;  /* 0x0000dc00ff087b82 */ /* 0x000ea20000000800 */
[C---:B------:R-:W-:Y:S01]  /*1750*/  IMAD.SHL.U32 R19, R9.reuse, 0x80, RZ ;  /* 0x0000008009137824 */ /* 0x040fe200078e00ff */
[----:B------:R-:W-:Y:S01]  /*1760*/  PLOP3.LUT P1, PT, PT, PT, UP5, 0x80, 0x8 ;  /* 0x000000000008781c */ /* 0x000fe20003f2f058 */
[----:B------:R-:W-:Y:S01]  /*1770*/  UISETP.NE.AND UP1, UPT, UR10, URZ, UPT ;  /* 0x000000ff0a00728c */ /* 0x000fe2000bf25270 */
[----:B------:R-:W-:Y:S01]  /*1780*/  ISETP.NE.AND P4, PT, R10, RZ, P5 ;  /* 0x000000ff0a00720c */ /* 0x000fe20002f85270 */
[----:B------:R-:W-:Y:S01]  /*1790*/  IMAD.SHL.U32 R18, R9, 0x40, RZ ;  /* 0x0000004009127824 */ /* 0x000fe200078e00ff */
[----:B------:R-:W-:Y:S01]  /*17a0*/  PLOP3.LUT P1, PT, P1, PT, PT, 0x8, 0x80 ;  /* 0x000000000080781c */ /* 0x000fe20000f2e170 */
[----:B------:R-:W-:Y:S01]  /*17b0*/  IMAD.MOV.U32 R17, RZ, RZ, 0x1 ;  /* 0x00000001ff117424 */ /* 0x000fe200078e00ff */
[----:B------:R-:W3:Y:S01]  /*17c0*/  LDC R0, c[0x0][0x374] ;  /* 0x0000dd00ff007b82 */ /* 0x000ee20000000800 */
[----:B------:R-:W-:Y:S01]  /*17d0*/  IMAD.MOV.U32 R16, RZ, RZ, RZ ;  /* 0x000000ffff107224 */ /* 0x000fe200078e00ff */
[----:B------:R-:W-:Y:S01]  /*17e0*/  CS2R R12, SRZ ;  /* 0x00000000000c7805 */ /* 0x000fe2000001ff00 */
[----:B------:R-:W-:Y:S01]  /*17f0*/  IMAD.MOV.U32 R11, RZ, RZ, 0x1 ;  /* 0x00000001ff0b7424 */ /* 0x000fe200078e00ff */
[----:B------:R-:W-:Y:S01]  /*1800*/  LOP3.LUT R19, R19, 0x80, RZ, 0xc0, !PT ;  /* 0x0000008013137812 */ /* 0x000fe200078ec0ff */
[----:B------:R-:W4:Y:S01]  /*1810*/  LDCU.64 UR14, c[0x0][0x348] ;  /* 0x00006900ff0e77ac */ /* 0x000f220008000a00 */
[----:B-1----:R-:W-:-:S02]  /*1820*/  UIADD3 UR5, UPT, UPT, UR4, 0x3f, URZ ;  /* 0x0000003f04057890 */ /* 0x002fc4000fffe0ff */
[----:B------:R-:W-:Y:S02]  /*1830*/  USEL UR22, UR6, 0x2, UP1 ;  /* 0x0000000206167887 */ /* 0x000fe40008800000 */
[----:B------:R-:W-:Y:S01]  /*1840*/  USHF.R.S32.HI UR7, URZ, 0x1f, UR5 ;  /* 0x0000001fff077899 */ /* 0x000fe20008011405 */
[----:B------:R-:W-:-:S03]  /*1850*/  UMOV UR23, URZ ;  /* 0x000000ff00177c82 */ /* 0x000fc60008000000 */
[----:B------:R-:W-:Y:S02]  /*1860*/  ULEA.HI UR7, UR7, UR5, URZ, 0x6 ;  /* 0x0000000507077291 */ /* 0x000fe4000f8f30ff */
[----:B------:R-:W-:Y:S02]  /*1870*/  UIADD3 UR5, UPT, UPT, UR4, -0x1, URZ ;  /* 0xffffffff04057890 */ /* 0x000fe4000fffe0ff */
[----:B------:R-:W-:Y:S02]  /*1880*/  USHF.R.S32.HI UR7, URZ, 0x6, UR7 ;  /* 0x00000006ff077899 */ /* 0x000fe40008011407 */
[----:B------:R-:W-:Y:S02]  /*1890*/  UISETP.GE.U32.AND UP2, UPT, UR5, -0x7f, UPT ;  /* 0xffffff810500788c */ /* 0x000fe4000bf46070 */
[----:B------:R-:W-:Y:S02]  /*18a0*/  UISETP.LT.U32.AND UP0, UPT, UR7, 0x10, UPT ;  /* 0x000000100700788c */ /* 0x000fe4000bf01070 */
[----:B------:R-:W-:-:S02]  /*18b0*/  UIADD3 UR4, UPT, UPT, UR4, 0x7e, URZ ;  /* 0x0000007e04047890 */ /* 0x000fc4000fffe0ff */
[----:B------:R-:W-:-:S04]  /*18c0*/  USEL UR5, UR7, 0x10, UP0 ;  /* 0x0000001007057887 */ /* 0x000fc80008000000 */
[----:B------:R-:W-:Y:S02]  /*18d0*/  UIADD3 UR21, UPT, UPT, UR5, -0x1, URZ ;  /* 0xffffffff05157890 */ /* 0x000fe4000fffe0ff */
[----:B------:R-:W-:Y:S02]  /*18e0*/  @UP2 UIADD3 UR21, UPT, UPT, UR5, URZ, URZ ;  /* 0x000000ff05152290 */ /* 0x000fe4000fffe0ff */
[----:B------:R-:W-:Y:S02]  /*18f0*/  UIADD3 UR24, UPT, UPT, UR7, -UR5, URZ ;  /* 0x8000000507187290 */ /* 0x000fe4000fffe0ff */
[----:B------:R-:W-:Y:S02]  /*1900*/  UIADD3 UR13, UPT, UPT, UR21, 0x1, URZ ;  /* 0x00000001150d7890 */ /* 0x000fe4000fffe0ff */
[----:B--2-4-:R-:W-:-:S12]  /*1910*/  UIADD3 UR21, UPT, UPT, -UR21, URZ, URZ ;  /* 0x000000ff15157290 */ /* 0x014fd8000fffe1ff */
.L_x_43:
[----:B------:R-:W-:Y:S01]  /*1920*/  UISETP.NE.AND UP0, UPT, UR37, URZ, UPT ;  /* 0x000000ff2500728c */ /* 0x000fe2000bf05270 */
[----:B------:R-:W1:Y:S08]  /*1930*/  S2UR UR37, SR_CgaCtaId ;  /* 0x00000000002579c3 */ /* 0x000e700000008800 */
[----:B------:R-:W-:Y:S05]  /*1940*/  BRA.U UP0, `(.L_x_24) ;  /* 0x0000000100347547 */ /* 0x000fea000b800000 */
[----:B------:R-:W2:Y:S01]  /*1950*/  S2R R2, SR_CgaCtaId ;  /* 0x0000000000027919 */ /* 0x000ea20000008800 */
[----:B------:R-:W-:-:S04]  /*1960*/  MOV R3, 0x400 ;  /* 0x0000040000037802 */ /* 0x000fc80000000f00 */
[----:B--2---:R-:W-:Y:S02]  /*1970*/  LEA R2, R2, R3, 0x18 ;  /* 0x0000000302027211 */ /* 0x004fe400078ec0ff */
[----:B------:R-:W-:-:S03]  /*1980*/  SHF.L.U32 R3, R11, 0x1f, RZ ;  /* 0x0000001f0b037819 */ /* 0x000fc600000006ff */
[----:B------:R-:W-:-:S04]  /*1990*/  IMAD R2, R12, 0x8, R2 ;  /* 0x000000080c027824 */ /* 0x000fc800078e0202 */
[----:B------:R-:W2:Y:S02]  /*19a0*/  SYNCS.PHASECHK.TRANS64.TRYWAIT P0, [R2+URZ+0x1c0], R3 ;  /* 0x0001c003020075a7 */ /* 0x000ea400080011ff */
[----:B--2---:R-:W-:Y:S05]  /*19b0*/  @!P0 BRA `(.L_x_25) ;  /* 0x0000008400ec8947 */ /* 0x004fea0003800000 */
.L_x_156:
[----:B------:R-:W-:Y:S01]  /*19c0*/  VIADD R12, R12, 0x1 ;  /* 0x000000010c0c7836 */ /* 0x000fe20000000000 */
[----:B------:R2:W-:Y:S04]  /*19d0*/  SYNCS.ARRIVE.TRANS64.A1T0 RZ, [R2+URZ+0x1b0], RZ ;  /* 0x0001b0ff02ff79a7 */ /* 0x0005e800081000ff */
[----:B------:R-:W-:-:S04]  /*19e0*/  ISETP.NE.AND P0, PT, R12, 0x2, PT ;  /* 0x000000020c00780c */ /* 0x000fc80003f05270 */
[----:B------:R-:W-:Y:S02]  /*19f0*/  SEL R12, R12, RZ, P0 ;  /* 0x000000ff0c0c7207 */ /* 0x000fe40000000000 */
[----:B--2---:R-:W-:-:S04]  /*1a00*/  SEL R2, RZ, 0x1, P0 ;  /* 0x00000001ff027807 */ /* 0x004fc80000000000 */
[----:B------:R-:W-:-:S07]  /*1a10*/  LOP3.LUT R11, R11, R2, RZ, 0x3c, !PT ;  /* 0x000000020b0b7212 */ /* 0x000fce00078e3cff */
.L_x_24:
[----:B------:R-:W-:Y:S01]  /*1a20*/  UMOV UR6, 0x400 ;  /* 0x0000040000067882 */ /* 0x000fe20000000000 */
[----:B------:R-:W-:Y:S01]  /*1a30*/  SHF.L.U32 R2, R17, 0x1f, RZ ;  /* 0x0000001f11027819 */ /* 0x000fe200000006ff */
[----:B-1----:R-:W-:Y:S01]  /*1a40*/  ULEA UR6, UR37, UR6, 0x18 ;  /* 0x0000000625067291 */ /* 0x002fe2000f8ec0ff */
[----:B------:R-:W-:Y:S01]  /*1a50*/  R2UR UR35, R18 ;  /* 0x00000000122372ca */ /* 0x000fe200000e0000 */
[----:B------:R-:W-:Y:S01]  /*1a60*/  UISETP.GE.U32.AND UP0, UPT, UR4, 0x7f, UPT ;  /* 0x0000007f0400788c */ /* 0x000fe2000bf06070 */
[----:B------:R-:W-:Y:S01]  /*1a70*/  R2UR UR11, R19 ;  /* 0x00000000130b72ca */ /* 0x000fe200000e0000 */
[----:B------:R-:W-:Y:S01]  /*1a80*/  ULEA UR8, UR23, UR6, 0x3 ;  /* 0x0000000617087291 */ /* 0x000fe2000f8e18ff */
[----:B------:R-:W-:-:S08]  /*1a90*/  UMOV UR25, URZ ;  /* 0x000000ff00197c82 */ /* 0x000fd00008000000 */
[----:B------:R1:W2:Y:S01]  /*1aa0*/  SYNCS.PHASECHK.TRANS64.TRYWAIT P0, [UR8+0x80], R2 ;  /* 0x00008002ff0075a7 */ /* 0x0002a20008001108 */
[----:B------:R-:W-:-:S13]  /*1ab0*/  R2UR UR8, R15 ;  /* 0x000000000f0872ca */ /* 0x000fda00000e0000 */
[----:B------:R-:W-:Y:S01]  /*1ac0*/  ULEA UR11, UR8, UR11, 0x8 ;  /* 0x0000000b080b7291 */ /* 0x000fe2000f8e40ff */
[----:B-1----:R-:W-:-:S05]  /*1ad0*/  LEA.HI R2, R14, R14, RZ, 0x1 ;  /* 0x0000000e0e027211 */ /* 0x002fca00078f08ff */
[----:B------:R-:W-:-:S05]  /*1ae0*/  IMAD.SHL.U32 R2, R2, 0x40, RZ ;  /* 0x0000004002027824 */ /* 0x000fca00078e00ff */
[----:B------:R-:W-:-:S04]  /*1af0*/  LOP3.LUT R2, R2, 0xffffff80, RZ, 0xc0, !PT ;  /* 0xffffff8002027812 */ /* 0x000fc800078ec0ff */
[----:B------:R-:W-:-:S13]  /*1b00*/  R2UR UR9, R2 ;  /* 0x00000000020972ca */ /* 0x000fda00000e0000 */
[----:B------:R-:W-:Y:S01]  /*1b10*/  ULOP3.LUT UR35, UR9, 0x40, UR35, 0xf8, !UPT ;  /* 0x0000004009237892 */ /* 0x000fe2000f8ef823 */
[----:B------:R-:W-:Y:S11]  /*1b20*/  BRA.U !UP0, `(.L_x_26) ;  /* 0x0000000108c07547 */ /* 0x000ff6000b800000 */
[----:B------:R-:W-:Y:S01]  /*1b30*/  UMOV UR16, UR21 ;  /* 0x0000001500107c82 */ /* 0x000fe20008000000 */
[----:B------:R-:W-:Y:S01]  /*1b40*/  UMOV UR17, UR23 ;  /* 0x0000001700117c82 */ /* 0x000fe20008000000 */
[----:B------:R-:W-:-:S05]  /*1b50*/  UMOV UR34, URZ ;  /* 0x000000ff00227c82 */ /* 0x000fca0008000000 */
.L_x_32:
[----:B------:R-:W-:Y:S01]  /*1b60*/  ULEA UR33, UR17, UR6, 0x3 ;  /* 0x0000000611217291 */ /* 0x000fe2000f8e18ff */
[----:B------:R-:W-:Y:S01]  /*1b70*/  @P5 MOV R3, 0x6000 ;  /* 0x0000600000035802 */ /* 0x000fe20000000f00 */
[----:B-12-4-:R-:W-:Y:S10]  /*1b80*/  @P0 BRA `(.L_x_27) ;  /* 0x00000000000c0947 */ /* 0x016ff40003800000 */
[----:B------:R-:W-:-:S04]  /*1b90*/  SHF.L.U32 R4, R17, 0x1f, RZ ;  /* 0x0000001f11047819 */ /* 0x000fc800000006ff */
[----:B------:R-:W1:Y:S02]  /*1ba0*/  SYNCS.PHASECHK.TRANS64.TRYWAIT P0, [UR33+0x80], R4 ;  /* 0x00008004ff0075a7 */ /* 0x000e640008001121 */
[----:B-1----:R-:W-:Y:S05]  /*1bb0*/  @!P0 BRA `(.L_x_28) ;  /* 0x0000008400808947 */ /* 0x002fea0003800000 */
.L_x_27:
[----:B------:R2:W-:Y:S01]  /*1bc0*/  @P5 SYNCS.ARRIVE.TRANS64 RZ, [UR33], R3 ;  /* 0x00000003ffff59a7 */ /* 0x0005e20008000021 */
[----:B------:R-:W-:Y:S02]  /*1bd0*/  ULOP3.LUT UR8, UR22, 0x2, URZ, 0xfc, !UPT ;  /* 0x0000000216087892 */ /* 0x000fe4000f8efcff */
[----:B------:R-:W-:Y:S02]  /*1be0*/  UIADD3 UR16, UPT, UPT, UR16, 0x1, URZ ;  /* 0x0000000110107890 */ /* 0x000fe4000fffe0ff */
[----:B------:R-:W-:Y:S02]  /*1bf0*/  UISETP.NE.AND UP0, UPT, UR8, 0x2, UPT ;  /* 0x000000020800788c */ /* 0x000fe4000bf05270 */
[----:B------:R-:W-:-:S07]  /*1c00*/  UISETP.NE.AND UP2, UPT, UR16, 0x1, UPT ;  /* 0x000000011000788c */ /* 0x000fce000bf45270 */
[----:B------:R-:W-:Y:S05]  /*1c10*/  BRA.U UP0, `(.L_x_29) ;  /* 0x0000000100047547 */ /* 0x000fea000b800000 */
[----:B------:R-:W-:Y:S05]  /*1c20*/  BPT.TRAP 0x1 ;  /* 0x000000040000795c */ /* 0x000fea0000300000 */
.L_x_29:
[----:B------:R-:W-:Y:S04]  /*1c30*/  BSSY.RECONVERGENT B0, `(.L_x_30) ;  /* 0x0000003000007945 */ /* 0x000fe80003800200 */
[----:B------:R-:W-:Y:S05]  /*1c40*/  @!P4 BRA `(.L_x_31) ;  /* 0x000000000004c947 */ /* 0x000fea0003800000 */
[----:B------:R-:W-:Y:S05]  /*1c50*/  BPT.TRAP 0x1 ;  /* 0x000000040000795c */ /* 0x000fea0000300000 */
.L_x_31:
[----:B------:R-:W-:Y:S05]  /*1c60*/  BSYNC.RECONVERGENT B0 ;  /* 0x0000000000007941 */ /* 0x000fea0003800200 */
.L_x_30:
[----:B------:R-:W-:Y:S02]  /*1c70*/  UIADD3 UR23, UPT, UPT, UR17, 0x1, URZ ;  /* 0x0000000111177890 */ /* 0x000fe4000fffe0ff */
[----:B------:R-:W-:Y:S02]  /*1c80*/  ULEA UR32, UR17, UR6, 0xc ;  /* 0x0000000611207291 */ /* 0x000fe4000f8e60ff */
[----:B------:R-:W-:Y:S02]  /*1c90*/  UISETP.NE.AND UP0, UPT, UR23, 0x10, UPT ;  /* 0x000000101700788c */ /* 0x000fe4000bf05270 */
[----:B------:R-:W-:Y:S02]  /*1ca0*/  UIADD3 UR28, UP1, UPT, UR14, 0x80, URZ ;  /* 0x000000800e1c7890 */ /* 0x000fe4000ff3e0ff */
[----:B------:R-:W-:Y:S02]  /*1cb0*/  USEL UR9, URZ, 0x1, UP0 ;  /* 0x00000001ff097887 */ /* 0x000fe40008000000 */
[----:B------:R-:W-:-:S02]  /*1cc0*/  USEL UR23, UR23, URZ, UP0 ;  /* 0x000000ff17177287 */ /* 0x000fc40008000000 */
[----:B------:R-:W-:Y:S02]  /*1cd0*/  UIADD3 UR26, UP0, UPT, UR14, 0x180, URZ ;  /* 0x000001800e1a7890 */ /* 0x000fe4000ff1e0ff */
[----:B------:R-:W-:Y:S01]  /*1ce0*/  ULEA UR8, UR23, UR6, 0x3 ;  /* 0x0000000617087291 */ /* 0x000fe2000f8e18ff */
[----:B------:R-:W-:Y:S01]  /*1cf0*/  LOP3.LUT R17, R17, UR9, RZ, 0x3c, !PT ;  /* 0x0000000911117c12 */ /* 0x000fe2000f8e3cff */
[----:B------:R-:W-:Y:S02]  /*1d00*/  ULOP3.LUT UR33, UR33, 0xfefffff8, URZ, 0xc0, !UPT ;  /* 0xfefffff821217892 */ /* 0x000fe4000f8ec0ff */
[----:B------:R-:W-:Y:S01]  /*1d10*/  UIADD3.X UR29, UPT, UPT, URZ, UR15, URZ, UP1, !UPT ;  /* 0x0000000fff1d7290 */ /* 0x000fe20008ffe4ff */
[----:B-1----:R-:W-:Y:S01]  /*1d20*/  SHF.L.U32 R2, R17, 0x1f, RZ ;  /* 0x0000001f11027819 */ /* 0x002fe200000006ff */
[----:B------:R-:W-:Y:S02]  /*1d30*/  UIADD3 UR32, UPT, UPT, UR32, 0x6400, URZ ;  /* 0x0000640020207890 */ /* 0x000fe4000fffe0ff */
[----:B------:R-:W-:Y:S01]  /*1d40*/  UIADD3.X UR27, UPT, UPT, URZ, UR15, URZ, UP0, !UPT ;  /* 0x0000000fff1b7290 */ /* 0x000fe200087fe4ff */
[----:B------:R1:W4:Y:S01]  /*1d50*/  SYNCS.PHASECHK.TRANS64.TRYWAIT P0, [UR8+0x80], R2 ;  /* 0x00008002ff0075a7 */ /* 0x0003220008001108 */
[----:B------:R-:W-:Y:S01]  /*1d60*/  ULEA UR8, UR17, UR6, 0xd ;  /* 0x0000000611087291 */ /* 0x000fe2000f8e68ff */
[----:B------:R-:W-:Y:S01]  /*1d70*/  UMOV UR18, 0x0 ;  /* 0x0000000000127882 */ /* 0x000fe20000000000 */
[----:B------:R-:W-:-:S02]  /*1d80*/  UMOV UR19, 0x10000000 ;  /* 0x1000000000137882 */ /* 0x000fc40000000000 */
[----:B------:R-:W-:Y:S01]  /*1d90*/  UIADD3 UR8, UPT, UPT, UR8, 0x16400, URZ ;  /* 0x0001640008087890 */ /* 0x000fe2000fffe0ff */
[----:B------:R2:W-:Y:S01]  /*1da0*/  UTMALDG.3D.2CTA [UR32], [UR28], desc[UR18] ;  /* 0x000012201c0075b4 */ /* 0x0005e20008211000 */
[----:B------:R-:W-:Y:S01]  /*1db0*/  UMOV UR10, UR34 ;  /* 0x00000022000a7c82 */ /* 0x000fe20008000000 */
[----:B------:R-:W-:Y:S01]  /*1dc0*/  UMOV UR12, UR36 ;  /* 0x00000024000c7c82 */ /* 0x000fe20008000000 */
[----:B------:R-:W-:Y:S01]  /*1dd0*/  UMOV UR9, UR33 ;  /* 0x0000002100097c82 */ /* 0x000fe20008000000 */
[----:B------:R-:W-:Y:S01]  /*1de0*/  UMOV UR25, UR13 ;  /* 0x0000000d00197c82 */ /* 0x000fe20008000000 */
[----:B------:R-:W-:-:S03]  /*1df0*/  UMOV UR17, UR23 ;  /* 0x0000001700117c82 */ /* 0x000fc60008000000 */
[----:B------:R1:W-:Y:S01]  /*1e00*/  UTMALDG.3D.2CTA [UR8], [UR26], desc[UR18] ;  /* 0x000012081a0075b4 */ /* 0x0003e20008211000 */
[----:B--2---:R-:W-:Y:S01]  /*1e10*/  UIADD3 UR34, UPT, UPT, UR34, 0x40, URZ ;  /* 0x0000004022227890 */ /* 0x004fe2000fffe0ff */
[----:B------:R-:W-:Y:S11]  /*1e20*/  BRA.U UP2, `(.L_x_32) ;  /* 0xfffffffd024c7547 */ /* 0x000ff6000b83ffff */
.L_x_26:
[----:B-1----:R-:W-:Y:S01]  /*1e30*/  ULEA UR8, UR23, UR6, 0x3 ;  /* 0x0000000617087291 */ /* 0x002fe2000f8e18ff */
[----:B------:R-:W-:Y:S01]  /*1e40*/  SHF.L.U32 R2, R17, 0x1f, RZ ;  /* 0x0000001f11027819 */ /* 0x000fe200000006ff */
[----:B------:R-:W-:Y:S01]  /*1e50*/  @!P1 SYNCS.ARRIVE.TRANS64.A1T0 RZ, [UR6+0x148], RZ ;  /* 0x000148ffffff99a7 */ /* 0x000fe20008100006 */
[----:B------:R-:W-:-:S06]  /*1e60*/  UISETP.GT.AND UP0, UPT, UR7, UR5, UPT ;  /* 0x000000050700728c */ /* 0x000fcc000bf04270 */
[----:B--2-4-:R1:W2:Y:S03]  /*1e70*/  SYNCS.PHASECHK.TRANS64.TRYWAIT P0, [UR8+0x80], R2 ;  /* 0x00008002ff0075a7 */ /* 0x0142a60008001108 */
[----:B------:R-:W-:Y:S05]  /*1e80*/  BRA.U !UP0, `(.L_x_33) ;  /* 0x0000000108c07547 */ /* 0x000fea000b800000 */
[----:B------:R-:W-:Y:S01]  /*1e90*/  UIADD3 UR26, UPT, UPT, UR24, UR25, URZ ;  /* 0x00000019181a7290 */ /* 0x000fe2000fffe0ff */
[----:B------:R-:W-:-:S11]  /*1ea0*/  UMOV UR27, UR23 ;  /* 0x00000017001b7c82 */ /* 0x000fd60008000000 */
.L_x_39:
[----:B------:R-:W-:Y:S01]  /*1eb0*/  ULEA UR17, UR27, UR6, 0x3 ;  /* 0x000000061b117291 */ /* 0x000fe2000f8e18ff */
[----:B--2---:R-:W-:Y:S01]  /*1ec0*/  @P5 MOV R3, 0x6000 ;  /* 0x0000600000035802 */ /* 0x004fe20000000f00 */
[----:B-12---:R-:W-:Y:S10]  /*1ed0*/  @P0 BRA `(.L_x_34) ;  /* 0x00000000000c0947 */ /* 0x006ff40003800000 */
[----:B------:R-:W-:-:S04]  /*1ee0*/  SHF.L.U32 R4, R17, 0x1f, RZ ;  /* 0x0000001f11047819 */ /* 0x000fc800000006ff */
[----:B------:R-:W2:Y:S02]  /*1ef0*/  SYNCS.PHASECHK.TRANS64.TRYWAIT P0, [UR17+0x80], R4 ;  /* 0x00008004ff0075a7 */ /* 0x000ea40008001111 */
[----:B--2---:R-:W-:Y:S05]  /*1f00*/  @!P0 BRA `(.L_x_35) ;  /* 0x0000008000c48947 */ /* 0x004fea0003800000 */
.L_x_34:
[----:B------:R2:W-:Y:S01]  /*1f10*/  @P5 SYNCS.ARRIVE.TRANS64 RZ, [UR17], R3 ;  /* 0x00000003ffff59a7 */ /* 0x0005e20008000011 */
[----:B------:R-:W-:-:S04]  /*1f20*/  ULOP3.LUT UR8, UR22, 0x2, URZ, 0xfc, !UPT ;  /* 0x0000000216087892 */ /* 0x000fc8000f8efcff */
[----:B------:R-:W-:-:S09]  /*1f30*/  UISETP.NE.AND UP0, UPT, UR8, 0x2, UPT ;  /* 0x000000020800788c */ /* 0x000fd2000bf05270 */
[----:B------:R-:W-:Y:S05]  /*1f40*/  BRA.U UP0, `(.L_x_36) ;  /* 0x0000000100047547 */ /* 0x000fea000b800000 */
[----:B------:R-:W-:Y:S05]  /*1f50*/  BPT.TRAP 0x1 ;  /* 0x000000040000795c */ /* 0x000fea0000300000 */
.L_x_36:
[----:B------:R-:W-:Y:S04]  /*1f60*/  BSSY.RECONVERGENT B0, `(.L_x_37) ;  /* 0x0000003000007945 */ /* 0x000fe80003800200 */
[----:B------:R-:W-:Y:S05]  /*1f70*/  @!P4 BRA `(.L_x_38) ;  /* 0x000000000004c947 */ /* 0x000fea0003800000 */
[----:B------:R-:W-:Y:S05]  /*1f80*/  BPT.TRAP 0x1 ;  /* 0x000000040000795c */ /* 0x000fea0000300000 */
.L_x_38:
[----:B------:R-:W-:Y:S05]  /*1f90*/  BSYNC.RECONVERGENT B0 ;  /* 0x0000000000007941 */ /* 0x000fea0003800200 */
.L_x_37:
        /* <DEDUP_REMOVED lines=9> */
[----:B------:R-:W-:Y:S02]  /*2030*/  USHF.L.U32 UR18, UR25, 0x6, URZ ;  /* 0x0000000619127899 */ /* 0x000fe400080006ff */
[----:B------:R-:W-:Y:S01]  /*2040*/  ULOP3.LUT UR17, UR17, 0xfefffff8, URZ, 0xc0, !UPT ;  /* 0xfefffff811117892 */ /* 0x000fe2000f8ec0ff */
[----:B-1----:R-:W-:Y:S01]  /*2050*/  SHF.L.U32 R2, R17, 0x1f, RZ ;  /* 0x0000001f11027819 */ /* 0x002fe200000006ff */
[----:B------:R-:W-:Y:S02]  /*2060*/  UIADD3 UR16, UPT, UPT, UR16, 0x6400, URZ ;  /* 0x0000640010107890 */ /* 0x000fe4000fffe0ff */
[----:B------:R-:W-:Y:S01]  /*2070*/  UIADD3.X UR33, UPT, UPT, URZ, UR15, URZ, UP1, !UPT ;  /* 0x0000000fff217290 */ /* 0x000fe20008ffe4ff */
[----:B------:R4:W1:Y:S01]  /*2080*/  SYNCS.PHASECHK.TRANS64.TRYWAIT P0, [UR8+0x80], R2 ;  /* 0x00008002ff0075a7 */ /* 0x0008620008001108 */
[----:B------:R-:W-:-:S02]  /*2090*/  ULEA UR8, UR27, UR6, 0xd ;  /* 0x000000061b087291 */ /* 0x000fc4000f8e68ff */
[----:B------:R-:W-:Y:S02]  /*20a0*/  UIADD3.X UR31, UPT, UPT, URZ, UR15, URZ, UP0, !UPT ;  /* 0x0000000fff1f7290 */ /* 0x000fe400087fe4ff */
[----:B------:R-:W-:Y:S01]  /*20b0*/  UIADD3 UR8, UPT, UPT, UR8, 0x16400, URZ ;  /* 0x0001640008087890 */ /* 0x000fe2000fffe0ff */
[----:B------:R-:W-:Y:S01]  /*20c0*/  UMOV UR28, 0x0 ;  /* 0x00000000001c7882 */ /* 0x000fe20000000000 */
[----:B------:R-:W-:Y:S01]  /*20d0*/  UMOV UR29, 0x10000000 ;  /* 0x10000000001d7882 */ /* 0x000fe20000000000 */
[----:B------:R-:W-:Y:S01]  /*20e0*/  UMOV UR19, UR35 ;  /* 0x0000002300137c82 */ /* 0x000fe20008000000 */
[----:B------:R-:W-:Y:S01]  /*20f0*/  UMOV UR20, UR36 ;  /* 0x0000002400147c82 */ /* 0x000fe20008000000 */
[----:B------:R-:W-:Y:S01]  /*2100*/  UMOV UR12, UR36 ;  /* 0x00000024000c7c82 */ /* 0x000fe20008000000 */
[----:B------:R-:W-:Y:S01]  /*2110*/  UMOV UR9, UR17 ;  /* 0x0000001100097c82 */ /* 0x000fe20008000000 */
[----:B------:R-:W-:Y:S01]  /*2120*/  UMOV UR10, UR18 ;  /* 0x00000012000a7c82 */ /* 0x000fe20008000000 */
[----:B------:R4:W-:Y:S01]  /*2130*/  UTMALDG.3D.2CTA [UR16], [UR32], desc[UR28] ;  /* 0x00001c10200075b4 */ /* 0x0009e20008211000 */
[----:B------:R-:W-:Y:S01]  /*2140*/  UIADD3 UR25, UPT, UPT, UR25, 0x1, URZ ;  /* 0x0000000119197890 */ /* 0x000fe2000fffe0ff */
[----:B------:R-:W-:-:S03]  /*2150*/  UMOV UR27, UR23 ;  /* 0x00000017001b7c82 */ /* 0x000fc60008000000 */
[----:B------:R-:W-:Y:S01]  /*2160*/  UISETP.NE.AND UP0, UPT, UR25, UR26, UPT ;  /* 0x0000001a1900728c */ /* 0x000fe2000bf05270 */
[----:B------:R4:W-:Y:S08]  /*2170*/  UTMALDG.3D.2CTA [UR8], [UR30], desc[UR28] ;  /* 0x00001c081e0075b4 */ /* 0x0009f00008211000 */
[----:B----4-:R-:W-:Y:S05]  /*2180*/  BRA.U UP0, `(.L_x_39) ;  /* 0xfffffffd00487547 */ /* 0x010fea000b83ffff */
.L_x_33:
[C---:B-1----:R-:W-:Y:S01]  /*2190*/  LEA R2, R16.reuse, UR6, 0x3 ;  /* 0x0000000610027c11 */ /* 0x042fe2000f8e18ff */
[----:B------:R-:W-:Y:S01]  /*21a0*/  NOP ;  /* 0x0000000000007918 */ /* 0x000fe20000000000 */
[----:B--2---:R-:W-:Y:S02]  /*21b0*/  SHF.L.U32 R3, R13, 0x1f, RZ ;  /* 0x0000001f0d037819 */ /* 0x004fe400000006ff */
[----:B------:R-:W-:Y:S02]  /*21c0*/  LEA R4, R16, UR6, 0x4 ;  /* 0x0000000610047c11 */ /* 0x000fe4000f8e20ff */
[----:B------:R-:W1:Y:S02]  /*21d0*/  SYNCS.PHASECHK.TRANS64.TRYWAIT P0, [R2+URZ+0x150], R3 ;  /* 0x00015003020075a7 */ /* 0x000e6400080011ff */
[----:B-1----:R-:W-:Y:S05]  /*21e0*/  @!P0 BRA `(.L_x_40) ;  /* 0x0000008000248947 */ /* 0x002fea0003800000 */
.L_x_159:
[----:B------:R-:W2:Y:S01]  /*21f0*/  LDS.128 R4, [R4+0x1e0] ;  /* 0x0001e00004047984 */ /* 0x000ea20000000c00 */
[----:B------:R-:W-:Y:S01]  /*2200*/  ISETP.GE.AND P0, PT, R40, 0x1, PT ;  /* 0x000000012800780c */ /* 0x000fe20003f06270 */
[----:B-1----:R-:W-:Y:S01]  /*2210*/  VIADD R2, R2, 0x160 ;  /* 0x0000016002027836 */ /* 0x002fe20000000000 */
[----:B------:R-:W-:Y:S01]  /*2220*/  @!PT LDS RZ, [RZ] ;  /* 0x00000000fffff984 */ /* 0x000fe20000000800 */
[----:B------:R-:W-:Y:S01]  /*2230*/  @!PT LDS RZ, [RZ] ;  /* 0x00000000fffff984 */ /* 0x000fe20000000800 */
[----:B------:R-:W-:Y:S01]  /*2240*/  @!PT LDS RZ, [RZ] ;  /* 0x00000000fffff984 */ /* 0x000fe20000000800 */
[----:B------:R-:W-:Y:S01]  /*2250*/  @!PT LDS RZ, [RZ] ;  /* 0x00000000fffff984 */ /* 0x000fe20000000800 */
[----:B------:R1:W-:Y:S06]  /*2260*/  MEMBAR.ALL.CTA ;  /* 0x0000000000007992 */ /* 0x0003ec0000008000 */
[----:B-1----:R-:W1:Y:S01]  /*2270*/  FENCE.VIEW.ASYNC.S ;  /* 0x00000000000073c6 */ /* 0x002e620000000000 */
[----:B------:R-:W-:-:S04]  /*2280*/  PRMT R2, RZ, 0x654, R2 ;  /* 0x00000654ff027816 */ /* 0x000fc80000000002 */
[----:B-1----:R1:W-:Y:S01]  /*2290*/  SYNCS.ARRIVE.TRANS64.RED.A1T0 RZ, [R2+URZ], RZ ;  /* 0x000000ff02ff79a7 */ /* 0x0023e200081004ff */
[----:B--2---:R-:W-:-:S13]  /*22a0*/  LOP3.LUT P2, RZ, R6, 0x1, RZ, 0xc0, !PT ;  /* 0x0000000106ff7812 */ /* 0x004fda000784c0ff */
[----:B------:R-:W-:Y:S01]  /*22b0*/  @P2 SHF.R.U32.HI R3, RZ, 0x10, R5 ;  /* 0x00000010ff032819 */ /* 0x000fe20000011605 */
[----:B------:R-:W-:Y:S01]  /*22c0*/  VOTEU.ANY UP0, P2 ;  /* 0x0000000000ff7886 */ /* 0x000fe20001000100 */
[----:B------:R-:W-:Y:S02]  /*22d0*/  @P2 MOV R10, R4 ;  /* 0x00000004000a2202 */ /* 0x000fe40000000f00 */
[----:B------:R-:W-:Y:S02]  /*22e0*/  @P2 R2UR.BROADCAST UR8, R3 ;  /* 0x00000000030822ca */ /* 0x000fe400008e0000 */
[----:B------:R-:W-:-:S11]  /*22f0*/  @P2 LOP3.LUT R9, R5, 0xffff, RZ, 0xc0, !PT ;  /* 0x0000ffff05092812 */ /* 0x000fd600078ec0ff */
[----:B------:R-:W-:Y:S01]  /*2300*/  @UP0 UMOV UR36, UR8 ;  /* 0x0000000800240c82 */ /* 0x000fe20008000000 */
[----:B-1----:R-:W-:Y:S05]  /*2310*/  @!P0 BRA `(.L_x_41) ;  /* 0x0000000000b88947 */ /* 0x002fea0003800000 */
[----:B------:R-:W3:Y:S01]  /*2320*/  LDC.64 R4, c[0x0][0xb18] ;  /* 0x0002c600ff047b82 */ /* 0x000ee20000000a00 */
[----:B------:R-:W-:-:S07]  /*2330*/  ISETP.NE.AND P3, PT, R40, 0x1, PT ;  /* 0x000000012800780c */ /* 0x000fce0003f65270 */
[----:B------:R-:W1:Y:S08]  /*2340*/  LDC.64 R6, c[0x0][0xb10] ;  /* 0x0002c400ff067b82 */ /* 0x000e700000000a00 */
[----:B------:R-:W2:Y:S08]  /*2350*/  LDC R14, c[0x0][0xb20] ;  /* 0x0002c800ff0e7b82 */ /* 0x000eb00000000800 */
[----:B------:R-:W4:Y:S01]  /*2360*/  LDC R15, c[0x0][0xb0c] ;  /* 0x0002c300ff0f7b82 */ /* 0x000f220000000800 */
[----:B---3--:R-:W-:Y:S01]  /*2370*/  IMAD.HI.U32 R21, R0, R5, RZ ;  /* 0x0000000500157227 */ /* 0x008fe200078e00ff */
[----:B------:R-:W-:-:S03]  /*2380*/  ISETP.NE.AND P0, PT, R4, 0x1, PT ;  /* 0x000000010400780c */ /* 0x000fc60003f05270 */
[----:B------:R-:W-:-:S03]  /*2390*/  IMAD.HI.U32 R5, R9, R5, RZ ;  /* 0x0000000509057227 */ /* 0x000fc600078e00ff */
[----:B------:R-:W3:Y:S01]  /*23a0*/  LDC.64 R2, c[0x0][0xb28] ;  /* 0x0002ca00ff027b82 */ /* 0x000ee20000000a00 */
[----:B-1----:R-:W-:-:S04]  /*23b0*/  IMAD.HI.U32 R22, R8, R6, RZ ;  /* 0x0000000608167227 */ /* 0x002fc800078e00ff */
[----:B------:R-:W-:Y:S01]  /*23c0*/  IMAD.HI.U32 R23, R10, R6, RZ ;  /* 0x000000060a177227 */ /* 0x000fe200078e00ff */
[----:B------:R-:W-:Y:S02]  /*23d0*/  SHF.R.U32.HI R22, RZ, R7, R22 ;  /* 0x00000007ff167219 */ /* 0x000fe40000011616 */
[-C--:B--2---:R-:W-:Y:S02]  /*23e0*/  SHF.R.U32.HI R21, RZ, R14.reuse, R21 ;  /* 0x0000000eff157219 */ /* 0x084fe40000011615 */
[----:B------:R-:W-:Y:S02]  /*23f0*/  SHF.R.U32.HI R5, RZ, R14, R5 ;  /* 0x0000000eff057219 */ /* 0x000fe40000011605 */
[----:B------:R-:W-:Y:S02]  /*2400*/  SEL R21, R0, R21, !P0 ;  /* 0x0000001500157207 */ /* 0x000fe40004000000 */
[----:B------:R-:W-:Y:S02]  /*2410*/  SHF.R.U32.HI R23, RZ, R7, R23 ;  /* 0x00000007ff177219 */ /* 0x000fe40000011617 */
[----:B----4-:R-:W-:-:S02]  /*2420*/  ISETP.NE.AND P1, PT, R15, 0x1, PT ;  /* 0x000000010f00780c */ /* 0x010fc40003f25270 */
[----:B------:R-:W-:Y:S02]  /*2430*/  SEL R5, R9, R5, !P0 ;  /* 0x0000000509057207 */ /* 0x000fe40004000000 */
[----:B------:R-:W-:Y:S02]  /*2440*/  SEL R22, R8, R22, !P1 ;  /* 0x0000001608167207 */ /* 0x000fe40004800000 */
[----:B------:R-:W-:Y:S01]  /*2450*/  SEL R23, R10, R23, !P1 ;  /* 0x000000170a177207 */ /* 0x000fe20004800000 */
[----:B---3--:R-:W-:-:S04]  /*2460*/  IMAD.HI.U32 R20, R21, R2, RZ ;  /* 0x0000000215147227 */ /* 0x008fc800078e00ff */
        /* <DEDUP_REMOVED lines=10> */
[----:B------:R-:W-:-:S04]  /*2510*/  @!P0 IMAD.HI.U32 R7, R23, R2, RZ ;  /* 0x0000000217078227 */ /* 0x000fc800078e00ff */
[----:B------:R-:W-:Y:S01]  /*2520*/  IMAD.MOV R2, RZ, RZ, -R6 ;  /* 0x000000ffff027224 */ /* 0x000fe200078e0a06 */
[----:B------:R-:W-:Y:S02]  /*2530*/  @!P0 SHF.R.U32.HI R3, RZ, R3, R7 ;  /* 0x00000003ff038219 */ /* 0x000fe40000011607 */
[----:B------:R-:W-:Y:S01]  /*2540*/  IADD3 R7, PT, PT, -R5, RZ, RZ ;  /* 0x000000ff05077210 */ /* 0x000fe20007ffe1ff */
[----:B------:R-:W-:Y:S01]  /*2550*/  IMAD R2, R40, R2, R5 ;  /* 0x0000000228027224 */ /* 0x000fe200078e0205 */
        /* <DEDUP_REMOVED lines=10> */
.L_x_41:
[----:B------:R-:W1:Y:S02]  /*2600*/  LDCU UR8, c[0x0][0xb30] ;  /* 0x00016600ff0877ac */ /* 0x000e640008000800 */
[----:B-1----:R-:W-:-:S09]  /*2610*/  UISETP.NE.AND UP0, UPT, UR8, 0x1, UPT ;  /* 0x000000010800788c */ /* 0x002fd2000bf05270 */
[----:B------:R-:W-:Y:S05]  /*2620*/  BRA.U UP0, `(.L_x_42) ;  /* 0x0000000100407547 */ /* 0x000fea000b800000 */
[----:B------:R-:W1:Y:S08]  /*2630*/  LDC.64 R4, c[0x0][0xb10] ;  /* 0x0002c400ff047b82 */ /* 0x000e700000000a00 */
[----:B------:R-:W2:Y:S08]  /*2640*/  LDC.64 R2, c[0x0][0xb18] ;  /* 0x0002c600ff027b82 */ /* 0x000eb00000000a00 */
[----:B------:R-:W4:Y:S08]  /*2650*/  LDC R6, c[0x0][0xb20] ;  /* 0x0002c800ff067b82 */ /* 0x000f300000000800 */
[----:B------:R-:W3:Y:S01]  /*2660*/  LDC R7, c[0x0][0xb0c] ;  /* 0x0002c300ff077b82 */ /* 0x000ee20000000800 */
[----:B-1----:R-:W-:-:S05]  /*2670*/  IMAD.HI.U32 R4, R10, R4, RZ ;  /* 0x000000040a047227 */ /* 0x002fca00078e00ff */
[----:B------:R-:W-:Y:S01]  /*2680*/  SHF.R.U32.HI R4, RZ, R5, R4 ;  /* 0x00000005ff047219 */ /* 0x000fe20000011604 */
[----:B--2---:R-:W-:Y:S01]  /*2690*/  IMAD.HI.U32 R3, R9, R3, RZ ;  /* 0x0000000309037227 */ /* 0x004fe200078e00ff */
[----:B------:R-:W-:-:S04]  /*26a0*/  ISETP.NE.AND P0, PT, R2, 0x1, PT ;  /* 0x000000010200780c */ /* 0x000fc80003f05270 */
[----:B----4-:R-:W-:-:S04]  /*26b0*/  SHF.R.U32.HI R3, RZ, R6, R3 ;  /* 0x00000006ff037219 */ /* 0x010fc80000011603 */
[----:B------:R-:W-:Y:S02]  /*26c0*/  SEL R3, R9, R3, !P0 ;  /* 0x0000000309037207 */ /* 0x000fe40004000000 */
[----:B---3--:R-:W-:-:S04]  /*26d0*/  ISETP.NE.AND P1, PT, R7, 0x1, PT ;  /* 0x000000010700780c */ /* 0x008fc80003f25270 */
[----:B------:R-:W-:-:S05]  /*26e0*/  SEL R4, R10, R4, !P1 ;  /* 0x000000040a047207 */ /* 0x000fca0004800000 */
[----:B------:R-:W-:Y:S02]  /*26f0*/  IMAD.IADD R5, R3, 0x1, -R4 ;  /* 0x0000000103057824 */ /* 0x000fe400078e0a04 */
[----:B------:R-:W-:Y:S02]  /*2700*/  IMAD.IADD R3, R4, 0x1, -R3 ;  /* 0x0000000104037824 */ /* 0x000fe400078e0a03 */
[----:B------:R-:W-:Y:S02]  /*2710*/  IMAD R10, R5, R7, R10 ;  /* 0x00000007050a7224 */ /* 0x000fe400078e020a */
[----:B------:R-:W-:-:S07]  /*2720*/  IMAD R9, R3, R2, R9 ;  /* 0x0000000203097224 */ /* 0x000fce00078e0209 */
.L_x_42:
[----:B------:R-:W-:Y:S01]  /*2730*/  VIADD R16, R16, 0x1 ;  /* 0x0000000110107836 */ /* 0x000fe20000000000 */
[----:B------:R-:W-:Y:S01]  /*2740*/  PLOP3.LUT P1, PT, PT, PT, PT, 0x80, 0x8 ;  /* 0x000000000008781c */ /* 0x000fe20003f2f070 */
[----:B------:R-:W-:Y:S02]  /*2750*/  IMAD.IADD R14, R10, 0x1, R95 ;  /* 0x000000010a0e7824 */ /* 0x000fe400078e025f */
[----:B------:R-:W-:Y:S01]  /*2760*/  IMAD.IADD R15, R9, 0x1, R94 ;  /* 0x00000001090f7824 */ /* 0x000fe200078e025e */
[----:B------:R-:W-:-:S04]  /*2770*/  ISETP.NE.AND P0, PT, R16, 0x2, PT ;  /* 0x000000021000780c */ /* 0x000fc80003f05270 */
[----:B------:R-:W-:Y:S02]  /*2780*/  SEL R2, RZ, 0x1, P0 ;  /* 0x00000001ff027807 */ /* 0x000fe40000000000 */
[----:B------:R-:W-:Y:S02]  /*2790*/  SEL R16, R16, RZ, P0 ;  /* 0x000000ff10107207 */ /* 0x000fe40000000000 */
[----:B------:R-:W-:Y:S01]  /*27a0*/  LOP3.LUT R13, R13, R2, RZ, 0x3c, !PT ;  /* 0x000000020d0d7212 */ /* 0x000fe200078e3cff */
[----:B------:R-:W-:Y:S06]  /*27b0*/  @P2 BRA `(.L_x_43) ;  /* 0xfffffff000582947 */ /* 0x000fec000383ffff */
[----:B------:R-:W-:Y:S01]  /*27c0*/  UIADD3 UR6, UPT, UPT, UR6, 0x80, URZ ;  /* 0x0000008006067890 */ /* 0x000fe2000fffe0ff */
[----:B------:R-:W-:-:S03]  /*27d0*/  SHF.L.U32 R2, R17, 0x1f, RZ ;  /* 0x0000001f11027819 */ /* 0x000fc600000006ff */
[----:B------:R-:W-:-:S09]  /*27e0*/  ULEA UR4, UR23, UR6, 0x3 ;  /* 0x0000000617047291 */ /* 0x000fd2000f8e18ff */
[----:B------:R-:W1:Y:S02]  /*27f0*/  SYNCS.PHASECHK.TRANS64.TRYWAIT P0, [UR4], R2 ;  /* 0x00000002ff0075a7 */ /* 0x000e640008001104 */
[----:B-1----:R-:W-:Y:S05]  /*2800*/  @!P0 BRA `(.L_x_44) ;  /* 0x0000007800b08947 */ /* 0x002fea0003800000 */
.L_x_161:
[----:B------:R-:W-:-:S04]  /*2810*/  UIADD3 UR5, UPT, UPT, UR23, 0x1, URZ ;  /* 0x0000000117057890 */ /* 0x000fc8000fffe0ff */
[----:B------:R-:W-:-:S04]  /*2820*/  UISETP.NE.AND UP0, UPT, UR5, 0x10, UPT ;  /* 0x000000100500788c */ /* 0x000fc8000bf05270 */
[----:B------:R-:W-:Y:S02]  /*2830*/  USEL UR7, URZ, 0x1, UP0 ;  /* 0x00000001ff077887 */ /* 0x000fe40008000000 */
[----:B------:R-:W-:-:S04]  /*2840*/  USEL UR5, UR5, URZ, UP0 ;  /* 0x000000ff05057287 */ /* 0x000fc80008000000 */
[----:B------:R-:W-:Y:S01]  /*2850*/  ULEA UR4, UR5, UR6, 0x3 ;  /* 0x0000000605047291 */ /* 0x000fe2000f8e18ff */
[----:B-1----:R-:W-:-:S04]  /*2860*/  LOP3.LUT R2, R17, UR7, RZ, 0x3c, !PT ;  /* 0x0000000711027c12 */ /* 0x002fc8000f8e3cff */
[----:B------:R-:W-:-:S04]  /*2870*/  SHF.L.U32 R3, R2, 0x1f, RZ ;  /* 0x0000001f02037819 */ /* 0x000fc800000006ff */
[----:B------:R-:W1:Y:S02]  /*2880*/  SYNCS.PHASECHK.TRANS64.TRYWAIT P0, [UR4], R3 ;  /* 0x00000003ff0075a7 */ /* 0x000e640008001104 */
[----:B-1----:R-:W-:Y:S05]  /*2890*/  @!P0 BRA `(.L_x_45) ;  /* 0x0000007800a48947 */ /* 0x002fea0003800000 */
.L_x_163:
[----:B------:R-:W-:-:S04]  /*28a0*/  UIADD3 UR5, UPT, UPT, UR5, 0x1, URZ ;  /* 0x0000000105057890 */ /* 0x000fc8000fffe0ff */
[----:B------:R-:W-:-:S04]  /*28b0*/  UISETP.NE.AND UP0, UPT, UR5, 0x10, UPT ;  /* 0x000000100500788c */ /* 0x000fc8000bf05270 */
[----:B------:R-:W-:Y:S02]  /*28c0*/  USEL UR7, URZ, 0x1, UP0 ;  /* 0x00000001ff077887 */ /* 0x000fe40008000000 */
[----:B------:R-:W-:-:S04]  /*28d0*/  USEL UR5, UR5, URZ, UP0 ;  /* 0x000000ff05057287 */ /* 0x000fc80008000000 */
[----:B------:R-:W-:Y:S01]  /*28e0*/  ULEA UR4, UR5, UR6, 0x3 ;  /* 0x0000000605047291 */ /* 0x000fe2000f8e18ff */
[----:B------:R-:W-:-:S04]  /*28f0*/  LOP3.LUT R2, R2, UR7, RZ, 0x3c, !PT ;  /* 0x0000000702027c12 */ /* 0x000fc8000f8e3cff */
[----:B-1----:R-:W-:-:S04]  /*2900*/  SHF.L.U32 R3, R2, 0x1f, RZ ;  /* 0x0000001f02037819 */ /* 0x002fc800000006ff */
[----:B------:R-:W1:Y:S02]  /*2910*/  SYNCS.PHASECHK.TRANS64.TRYWAIT P0, [UR4], R3 ;  /* 0x00000003ff0075a7 */ /* 0x000e640008001104 */
[----:B-1----:R-:W-:Y:S05]  /*2920*/  @!P0 BRA `(.L_x_46) ;  /* 0x0000007800988947 */ /* 0x002fea0003800000 */
.L_x_165:
        /* <DEDUP_REMOVED lines=9> */
.L_x_167:
        /* <DEDUP_REMOVED lines=9> */
.L_x_169:
        /* <DEDUP_REMOVED lines=9> */
.L_x_171:
        /* <DEDUP_REMOVED lines=9> */
.L_x_173:
        /* <DEDUP_REMOVED lines=9> */
.L_x_175:
        /* <DEDUP_REMOVED lines=9> */
.L_x_177:
        /* <DEDUP_REMOVED lines=9> */
.L_x_179:
        /* <DEDUP_REMOVED lines=9> */
.L_x_181:
        /* <DEDUP_REMOVED lines=9> */
.L_x_183:
        /* <DEDUP_REMOVED lines=9> */
.L_x_185:
        /* <DEDUP_REMOVED lines=9> */
.L_x_187:
        /* <DEDUP_REMOVED lines=9> */
.L_x_189:
[----:B------:R-:W-:-:S04]  /*2ff0*/  UIADD3 UR5, UPT, UPT, UR5, 0x1, URZ ;  /* 0x0000000105057890 */ /* 0x000fc8000fffe0ff */
[----:B------:R-:W-:-:S04]  /*3000*/  UISETP.NE.AND UP0, UPT, UR5, 0x10, UPT ;  /* 0x000000100500788c */ /* 0x000fc8000bf05270 */
[----:B------:R-:W-:Y:S02]  /*3010*/  USEL UR4, URZ, 0x1, UP0 ;  /* 0x00000001ff047887 */ /* 0x000fe40008000000 */
[----:B------:R-:W-:-:S04]  /*3020*/  USEL UR5, UR5, URZ, UP0 ;  /* 0x000000ff05057287 */ /* 0x000fc80008000000 */
[----:B------:R-:W-:Y:S01]  /*3030*/  ULEA UR5, UR5, UR6, 0x3 ;  /* 0x0000000605057291 */ /* 0x000fe2000f8e18ff */
[----:B------:R-:W-:-:S04]  /*3040*/  LOP3.LUT R2, R2, UR4, RZ, 0x3c, !PT ;  /* 0x0000000402027c12 */ /* 0x000fc8000f8e3cff */
[----:B------:R-:W-:Y:S01]  /*3050*/  SHF.L.U32 R2, R2, 0x1f, RZ ;  /* 0x0000001f02027819 */ /* 0x000fe200000006ff */
[----:B-1-3--:R-:W-:-:S07]  /*3060*/  IMAD.U32 R0, RZ, RZ, UR5 ;  /* 0x00000005ff007e24 */ /* 0x00afce000f8e00ff */
.L_x_59:
[----:B-1----:R1:W2:Y:S02]  /*3070*/  SYNCS.PHASECHK.TRANS64.TRYWAIT P0, [R0+URZ], R2 ;  /* 0x00000002000075a7 */ /* 0x0022a400080011ff */
[----:B--2---:R-:W-:Y:S05]  /*3080*/  @!P0 NANOSLEEP.SYNCS 0x989680 ;  /* 0x009896800000895d */ /* 0x004fea0003900000 */
[----:B------:R-:W2:Y:S02]  /*3090*/  @!P0 SYNCS.PHASECHK.TRANS64 P0, [R0+URZ], R2 ;  /* 0x00000002000085a7 */ /* 0x000ea400080010ff */
[----:B--2---:R-:W-:Y:S05]  /*30a0*/  @P0 EXIT ;  /* 0x000000000000094d */ /* 0x004fea0003800000 */
[----:B------:R-:W-:Y:S05]  /*30b0*/  BRA `(.L_x_59) ;  /* 0xfffffffc00ec7947 */ /* 0x000fea000383ffff */
.L_x_23:
[----:B------:R-:W-:-:S04]  /*30c0*/  UISETP.NE.AND UP1, UPT, UR37, URZ, UPT ;  /* 0x000000ff2500728c */ /* 0x000fc8000bf25270 */
[----:B------:R-:W-:-:S09]  /*30d0*/  UISETP.NE.OR UP1, UPT, UR10, 0x1, UP1 ;  /* 0x000000010a00788c */ /* 0x000fd20008f25670 */
[----:B------:R-:W-:Y:S05]  /*30e0*/  BRA.U UP1, `(.L_x_60) ;  /* 0x00000005014c7547 */ /* 0x000fea000b800000 */
[----:B------:R-:W-:Y:S01]  /*30f0*/  HFMA2 R11, -RZ, RZ, 0, 0 ;  /* 0x00000000ff0b7431 */ /* 0x000fe200000001ff */
[----:B------:R-:W-:Y:S01]  /*3100*/  ISETP.GE.U32.AND P2, PT, R10, 0x2, PT ;  /* 0x000000020a00780c */ /* 0x000fe20003f46070 */
[----:B------:R-:W-:Y:S01]  /*3110*/  IMAD.MOV.U32 R12, RZ, RZ, 0x1 ;  /* 0x00000001ff0c7424 */ /* 0x000fe200078e00ff */
[----:B------:R-:W-:Y:S01]  /*3120*/  CS2R R8, SRZ ;  /* 0x0000000000087805 */ /* 0x000fe2000001ff00 */
[----:B------:R-:W-:Y:S01]  /*3130*/  IMAD.MOV.U32 R3, RZ, RZ, RZ ;  /* 0x000000ffff037224 */ /* 0x000fe200078e00ff */
[----:B------:R-:W-:Y:S01]  /*3140*/  UMOV UR4, 0x400 ;  /* 0x0000040000047882 */ /* 0x000fe20000000000 */
[----:B------:R-:W-:Y:S01]  /*3150*/  UMOV UR6, URZ ;  /* 0x000000ff00067c82 */ /* 0x000fe20008000000 */
[----:B------:R-:W-:-:S12]  /*3160*/  ULEA UR37, UR37, UR4, 0x18 ;  /* 0x0000000425257291 */ /* 0x000fd8000f8ec0ff */
.L_x_64:
[----:B------:R-:W-:Y:S02]  /*3170*/  LEA R0, R3, UR37, 0x3 ;  /* 0x0000002503007c11 */ /* 0x000fe4000f8e18ff */
[----:B------:R-:W-:-:S03]  /*3180*/  SHF.L.U32 R4, R8, 0x1f, RZ ;  /* 0x0000001f08047819 */ /* 0x000fc600000006ff */
[----:B------:R-:W-:Y:S01]  /*3190*/  VIADD R5, R0, 0x1c0 ;  /* 0x000001c000057836 */ /* 0x000fe20000000000 */
[----:B------:R-:W1:Y:S02]  /*31a0*/  SYNCS.PHASECHK.TRANS64.TRYWAIT P0, [R0+URZ+0x1b0], R4 ;  /* 0x0001b004000075a7 */ /* 0x000e6400080011ff */
[----:B-1----:R-:W-:Y:S05]  /*31b0*/  @!P0 BRA `(.L_x_61) ;  /* 0x0000007400ac8947 */ /* 0x002fea0003800000 */
.L_x_190:
[----:B------:R-:W-:Y:S01]  /*31c0*/  ULEA UR5, UR6, UR37, 0x3 ;  /* 0x0000002506057291 */ /* 0x000fe2000f8e18ff */
[----:B-1----:R-:W-:Y:S01]  /*31d0*/  PRMT R0, RZ, 0x654, R5 ;  /* 0x00000654ff007816 */ /* 0x002fe20000000005 */
[----:B------:R-:W-:Y:S01]  /*31e0*/  @!P2 IMAD.MOV.U32 R4, RZ, RZ, 0x10 ;  /* 0x00000010ff04a424 */ /* 0x000fe200078e00ff */
[----:B------:R-:W-:Y:S01]  /*31f0*/  SHF.L.U32 R5, R12, 0x1f, RZ ;  /* 0x0000001f0c057819 */ /* 0x000fe200000006ff */
[----:B------:R-:W-:Y:S01]  /*3200*/  UIADD3 UR4, UPT, UPT, UR5, 0x150, URZ ;  /* 0x0000015005047890 */ /* 0x000fe2000fffe0ff */
[----:B------:R1:W-:Y:S05]  /*3210*/  SYNCS.ARRIVE.TRANS64.RED.A1T0 RZ, [R0+URZ], RZ ;  /* 0x000000ff00ff79a7 */ /* 0x0003ea00081004ff */
[----:B------:R-:W-:Y:S01]  /*3220*/  IMAD.U32 R6, RZ, RZ, UR4 ;  /* 0x00000004ff067e24 */ /* 0x000fe2000f8e00ff */
[----:B------:R-:W2:Y:S04]  /*3230*/  SYNCS.PHASECHK.TRANS64.TRYWAIT P0, [UR5+0x160], R5 ;  /* 0x00016005ff0075a7 */ /* 0x000ea80008001105 */
[----:B------:R-:W-:Y:S01]  /*3240*/  PRMT R6, R10, 0x654, R6 ;  /* 0x000006540a067816 */ /* 0x000fe20000000006 */
[----:B-12---:R-:W-:Y:S06]  /*3250*/  @!P0 BRA `(.L_x_62) ;  /* 0x0000007400988947 */ /* 0x006fec0003800000 */
.L_x_192:
[----:B------:R-:W-:Y:S01]  /*3260*/  ULEA UR4, UR6, UR37, 0x4 ;  /* 0x0000002506047291 */ /* 0x000fe2000f8e20ff */
[----:B------:R-:W-:Y:S01]  /*3270*/  SEL R2, R6, R2, !P2 ;  /* 0x0000000206027207 */ /* 0x000fe20005000000 */
[----:B------:R-:W-:Y:S01]  /*3280*/  UIADD3 UR5, UPT, UPT, UR5, 0x150, URZ ;  /* 0x0000015005057890 */ /* 0x000fe2000fffe0ff */
[----:B-1----:R-:W-:Y:S01]  /*3290*/  LEA R0, R11, UR37, 0x3 ;  /* 0x000000250b007c11 */ /* 0x002fe2000f8e18ff */
[----:B------:R-:W-:Y:S01]  /*32a0*/  UIADD3 UR4, UPT, UPT, UR4, 0x1e0, URZ ;  /* 0x000001e004047890 */ /* 0x000fe2000fffe0ff */
[----:B------:R1:W-:Y:S01]  /*32b0*/  @!P2 SYNCS.ARRIVE.TRANS64.RED RZ, [R2+URZ], R4 ;  /* 0x0000000402ffa9a7 */ /* 0x0003e200080004ff */
[----:B------:R-:W-:Y:S01]  /*32c0*/  UIADD3 UR6, UPT, UPT, UR6, 0x1, URZ ;  /* 0x0000000106067890 */ /* 0x000fe2000fffe0ff */
[----:B------:R-:W-:-:S03]  /*32d0*/  VIADD R3, R3, 0x1 ;  /* 0x0000000103037836 */ /* 0x000fc60000000000 */
[----:B------:R-:W-:Y:S02]  /*32e0*/  UISETP.NE.AND UP0, UPT, UR6, 0x2, UPT ;  /* 0x000000020600788c */ /* 0x000fe4000bf05270 */
[----:B------:R-:W-:Y:S01]  /*32f0*/  ISETP.NE.AND P0, PT, R3, 0x2, PT ;  /* 0x000000020300780c */ /* 0x000fe20003f05270 */
[----:B------:R-:W-:Y:S06]  /*3300*/  UGETNEXTWORKID.BROADCAST [UR4], [UR5] ;  /* 0x00000000040073ca */ /* 0x000fec0008000100 */
[----:B------:R-:W-:Y:S02]  /*3310*/  USEL UR4, URZ, 0x1, UP0 ;  /* 0x00000001ff047887 */ /* 0x000fe40008000000 */
[----:B------:R-:W-:-:S04]  /*3320*/  USEL UR6, UR6, URZ, UP0 ;  /* 0x000000ff06067287 */ /* 0x000fc80008000000 */
[----:B------:R-:W-:Y:S02]  /*3330*/  LOP3.LUT R12, R12, UR4, RZ, 0x3c, !PT ;  /* 0x000000040c0c7c12 */ /* 0x000fe4000f8e3cff */
[----:B-1----:R-:W-:-:S04]  /*3340*/  SHF.L.U32 R4, R9, 0x1f, RZ ;  /* 0x0000001f09047819 */ /* 0x002fc800000006ff */
[----:B------:R-:W1:Y:S02]  /*3350*/  SYNCS.PHASECHK.TRANS64.TRYWAIT P1, [R0+URZ+0x150], R4 ;  /* 0x00015004000075a7 */ /* 0x000e6400080211ff */
[----:B-1----:R-:W-:Y:S05]  /*3360*/  @!P1 BRA `(.L_x_63) ;  /* 0x00000074006c9947 */ /* 0x002fea0003800000 */
.L_x_193:
[----:B-1----:R-:W-:Y:S01]  /*3370*/  LEA R4, R11, UR37, 0x4 ;  /* 0x000000250b047c11 */ /* 0x002fe2000f8e20ff */
[----:B------:R-:W-:Y:S01]  /*3380*/  VIADD R0, R0, 0x160 ;  /* 0x0000016000007836 */ /* 0x000fe20000000000 */
[----:B------:R-:W-:Y:S01]  /*3390*/  SEL R3, R3, RZ, P0 ;  /* 0x000000ff03037207 */ /* 0x000fe20000000000 */
[----:B------:R-:W-:-:S03]  /*33a0*/  VIADD R11, R11, 0x1 ;  /* 0x000000010b0b7836 */ /* 0x000fc60000000000 */
[----:B------:R-:W1:Y:S01]  /*33b0*/  LDS.128 R4, [R4+0x1e0] ;  /* 0x0001e00004047984 */ /* 0x000e620000000c00 */
[----:B------:R-:W-:Y:S02]  /*33c0*/  PRMT R0, RZ, 0x654, R0 ;  /* 0x00000654ff007816 */ /* 0x000fe40000000000 */
[C---:B------:R-:W-:Y:S01]  /*33d0*/  ISETP.NE.AND P1, PT, R11.reuse, 0x2, PT ;  /* 0x000000020b00780c */ /* 0x040fe20003f25270 */
[----:B------:R-:W-:Y:S01]  /*33e0*/  @!PT LDS RZ, [RZ] ;  /* 0x00000000fffff984 */ /* 0x000fe20000000800 */
[----:B------:R-:W-:Y:S01]  /*33f0*/  @!PT LDS RZ, [RZ] ;  /* 0x00000000fffff984 */ /* 0x000fe20000000800 */
[----:B------:R-:W-:Y:S01]  /*3400*/  @!PT LDS RZ, [RZ] ;  /* 0x00000000fffff984 */ /* 0x000fe20000000800 */
[----:B------:R-:W-:Y:S01]  /*3410*/  @!PT LDS RZ, [RZ] ;  /* 0x00000000fffff984 */ /* 0x000fe20000000800 */
[----:B------:R2:W-:Y:S06]  /*3420*/  MEMBAR.ALL.CTA ;  /* 0x0000000000007992 */ /* 0x0005ec0000008000 */
[----:B--2---:R-:W2:Y:S01]  /*3430*/  FENCE.VIEW.ASYNC.S ;  /* 0x00000000000073c6 */ /* 0x004ea20000000000 */
[----:B------:R-:W-:Y:S01]  /*3440*/  SEL R11, R11, RZ, P1 ;  /* 0x000000ff0b0b7207 */ /* 0x000fe20000800000 */
[----:B--2---:R2:W-:Y:S01]  /*3450*/  SYNCS.ARRIVE.TRANS64.RED.A1T0 RZ, [R0+URZ], RZ ;  /* 0x000000ff00ff79a7 */ /* 0x0045e200081004ff */
[----:B-1----:R-:W-:-:S02]  /*3460*/  LOP3.LUT P3, RZ, R6, 0x1, RZ, 0xc0, !PT ;  /* 0x0000000106ff7812 */ /* 0x002fc4000786c0ff */
[----:B------:R-:W-:-:S04]  /*3470*/  SEL R4, RZ, 0x1, P1 ;  /* 0x00000001ff047807 */ /* 0x000fc80000800000 */
[----:B------:R-:W-:Y:S02]  /*3480*/  LOP3.LUT R9, R9, R4, RZ, 0x3c, !PT ;  /* 0x0000000409097212 */ /* 0x000fe400078e3cff */
[----:B--2---:R-:W-:-:S04]  /*3490*/  SEL R0, RZ, 0x1, P0 ;  /* 0x00000001ff007807 */ /* 0x004fc80000000000 */
[----:B------:R-:W-:Y:S01]  /*34a0*/  LOP3.LUT R8, R8, R0, RZ, 0x3c, !PT ;  /* 0x0000000008087212 */ /* 0x000fe200078e3cff */
[----:B------:R-:W-:Y:S06]  /*34b0*/  @P3 BRA `(.L_x_64) ;  /* 0xfffffffc002c3947 */ /* 0x000fec000383ffff */
[----:B------:R-:W-:Y:S01]  /*34c0*/  ULEA UR5, UR6, UR37, 0x3 ;  /* 0x0000002506057291 */ /* 0x000fe2000f8e18ff */
[----:B------:R-:W-:-:S08]  /*34d0*/  SHF.L.U32 R2, R12, 0x1f, RZ ;  /* 0x0000001f0c027819 */ /* 0x000fd000000006ff */
[----:B------:R-:W1:Y:S02]  /*34e0*/  SYNCS.PHASECHK.TRANS64 P0, [UR5+0x160], R2 ;  /* 0x00016002ff0075a7 */ /* 0x000e640008001005 */
[----:B-1----:R-:W-:Y:S05]  /*34f0*/  @P0 BRA `(.L_x_65) ;  /* 0x0000000000080947 */ /* 0x002fea0003800000 */
[----:B------:R-:W1:Y:S02]  /*3500*/  SYNCS.PHASECHK.TRANS64.TRYWAIT P0, [UR5+0x160], R2 ;  /* 0x00016002ff0075a7 */ /* 0x000e640008001105 */
[----:B-1----:R-:W-:Y:S05]  /*3510*/  @!P0 BRA `(.L_x_66) ;  /* 0x0000007400148947 */ /* 0x002fea0003800000 */
.L_x_65:
[----:B------:R-:W-:-:S04]  /*3520*/  UIADD3 UR4, UPT, UPT, UR6, 0x1, URZ ;  /* 0x0000000106047890 */ /* 0x000fc8000fffe0ff */
[----:B------:R-:W-:-:S04]  /*3530*/  UISETP.NE.AND UP0, UPT, UR4, 0x2, UPT ;  /* 0x000000020400788c */ /* 0x000fc8000bf05270 */
[----:B------:R-:W-:Y:S02]  /*3540*/  USEL UR7, URZ, 0x1, UP0 ;  /* 0x00000001ff077887 */ /* 0x000fe40008000000 */
[----:B------:R-:W-:-:S04]  /*3550*/  USEL UR4, UR4, URZ, UP0 ;  /* 0x000000ff04047287 */ /* 0x000fc80008000000 */
[----:B------:R-:W-:Y:S01]  /*3560*/  ULEA UR4, UR4, UR37, 0x3 ;  /* 0x0000002504047291 */ /* 0x000fe2000f8e18ff */
[----:B-1----:R-:W-:-:S04]  /*3570*/  LOP3.LUT R2, R12, UR7, RZ, 0x3c, !PT ;  /* 0x000000070c027c12 */ /* 0x002fc8000f8e3cff */
[----:B------:R-:W-:-:S04]  /*3580*/  SHF.L.U32 R0, R2, 0x1f, RZ ;  /* 0x0000001f02007819 */ /* 0x000fc800000006ff */
[----:B------:R-:W1:Y:S02]  /*3590*/  SYNCS.PHASECHK.TRANS64 P0, [UR4+0x160], R0 ;  /* 0x00016000ff0075a7 */ /* 0x000e640008001004 */
[----:B-1----:R-:W-:Y:S05]  /*35a0*/  @P0 EXIT ;  /* 0x000000000000094d */ /* 0x002fea0003800000 */
[----:B------:R-:W-:Y:S02]  /*35b0*/  SHF.L.U32 R2, R2, 0x1f, RZ ;  /* 0x0000001f02027819 */ /* 0x000fe400000006ff */
[----:B------:R-:W-:-:S07]  /*35c0*/  MOV R0, UR4 ;  /* 0x0000000400007c02 */ /* 0x000fce0008000f00 */
.L_x_67:
[----:B-1----:R1:W2:Y:S02]  /*35d0*/  SYNCS.PHASECHK.TRANS64.TRYWAIT P0, [R0+URZ+0x160], R2 ;  /* 0x00016002000075a7 */ /* 0x0022a400080011ff */
[----:B--2---:R-:W-:Y:S05]  /*35e0*/  @!P0 NANOSLEEP.SYNCS 0x989680 ;  /* 0x009896800000895d */ /* 0x004fea0003900000 */
[----:B------:R-:W2:Y:S02]  /*35f0*/  @!P0 SYNCS.PHASECHK.TRANS64 P0, [R0+URZ+0x160], R2 ;  /* 0x00016002000085a7 */ /* 0x000ea400080010ff */
[----:B--2---:R-:W-:Y:S05]  /*3600*/  @P0 EXIT ;  /* 0x000000000000094d */ /* 0x004fea0003800000 */
[----:B------:R-:W-:Y:S05]  /*3610*/  BRA `(.L_x_67) ;  /* 0xfffffffc00ec7947 */ /* 0x000fea000383ffff */
.L_x_60:
[----:B------:R-:W-:Y:S05]  /*3620*/  BRA.U UP4, `(.L_x_68) ;  /* 0x0000001104a07547 */ /* 0x000fea000b800000 */
[----:B------:R-:W-:Y:S01]  /*3630*/  UMOV UR6, 0x40 ;  /* 0x0000004000067882 */ /* 0x000fe20000000000 */
[----:B------:R-:W-:Y:S01]  /*3640*/  NOP ;  /* 0x0000000000007918 */ /* 0x000fe20000000000 */
[----:B------:R-:W-:Y:S01]  /*3650*/  ULEA UR6, UR37, UR6, 0x18 ;  /* 0x0000000625067291 */ /* 0x000fe2000f8ec0ff */
[----:B------:R-:W-:Y:S02]  /*3660*/  UMOV UR7, 0x400 ;  /* 0x0000040000077882 */ /* 0x000fe40000000000 */
[----:B------:R-:W-:-:S06]  /*3670*/  ULEA UR37, UR37, UR7, 0x18 ;  /* 0x0000000725257291 */ /* 0x000fcc000f8ec0ff */
[----:B------:R-:W1:Y:S02]  /*3680*/  LDS.U8 R2, [UR6+0x1c] ;  /* 0x00001c06ff027984 */ /* 0x000e640008000000 */
[----:B-1----:R-:W-:-:S13]  /*3690*/  ISETP.NE.AND P0, PT, R2, RZ, PT ;  /* 0x000000ff0200720c */ /* 0x002fda0003f05270 */
[----:B------:R-:W-:Y:S05]  /*36a0*/  @P0 BRA `(.L_x_69) ;  /* 0x0000000400080947 */ /* 0x000fea0003800000 */
[----:B------:R-:W-:Y:S02]  /*36b0*/  UISETP.NE.U32.AND UP0, UPT, UR5, 0x1, UPT ;  /* 0x000000010500788c */ /* 0x000fe4000bf05070 */
[----:B------:R-:W-:-:S07]  /*36c0*/  UIADD3 UR8, UPT, UPT, UR6, 0x8, URZ ;  /* 0x0000000806087890 */ /* 0x000fce000fffe0ff */
[----:B------:R-:W-:Y:S05]  /*36d0*/  BRA.U !UP0, `(.L_x_70) ;  /* 0x00000001089c7547 */ /* 0x000fea000b800000 */
[----:B------:R-:W-:Y:S01]  /*36e0*/  ELECT P0, URZ, PT ;  /* 0x0000000000ff782f */ /* 0x000fe20003800000 */
[----:B------:R-:W-:-:S12]  /*36f0*/  BSSY B0, `(.L_x_70) ;  /* 0x0000025000007945 */ /* 0x000fd80003800000 */
[----:B------:R-:W-:Y:S05]  /*3700*/  @!P0 BRA `(.L_x_71) ;  /* 0x00000000008c8947 */ /* 0x000fea0003800000 */
[----:B------:R-:W-:-:S05]  /*3710*/  UMOV UR7, 0x10 ;  /* 0x0000001000077882 */ /* 0x000fca0000000000 */
[----:B------:R-:W-:Y:S04]  /*3720*/  DEPBAR.LE SB1, 0x36 ;  /* 0x00009d800000791a */ /* 0x000fe80000000000 */
[----:B------:R-:W1:Y:S02]  /*3730*/  UTCATOMSWS.2CTA.FIND_AND_SET.ALIGN UP1, UR7, UR7 ;  /* 0x00000007000775e3 */ /* 0x000e640008220800 */
[----:B-1----:R-:W-:Y:S01]  /*3740*/  MOV R10, UR7 ;  /* 0x00000007000a7c02 */ /* 0x002fe20008000f00 */
[----:B------:R-:W-:Y:S06]  /*3750*/  BRA.U UP1, `(.L_x_72) ;  /* 0x0000000101187547 */ /* 0x000fec000b800000 */
.L_x_73:
[----:B------:R-:W-:Y:S05]  /*3760*/  NANOSLEEP 0x64 ;  /* 0x000000640000795d */ /* 0x000fea0003800000 */
[----:B------:R-:W-:-:S05]  /*3770*/  UMOV UR7, 0x10 ;  /* 0x0000001000077882 */ /* 0x000fca0000000000 */
[----:B------:R-:W-:Y:S04]  /*3780*/  DEPBAR.LE SB1, 0x36 ;  /* 0x00009d800000791a */ /* 0x000fe80000000000 */
[----:B------:R-:W1:Y:S02]  /*3790*/  UTCATOMSWS.2CTA.FIND_AND_SET.ALIGN UP1, UR7, UR7 ;  /* 0x00000007000775e3 */ /* 0x000e640008220800 */
[----:B-1----:R-:W-:Y:S01]  /*37a0*/  MOV R10, UR7 ;  /* 0x00000007000a7c02 */ /* 0x002fe20008000f00 */
[----:B------:R-:W-:Y:S05]  /*37b0*/  BRA.U !UP1, `(.L_x_73) ;  /* 0xfffffffd09e87547 */ /* 0x000fea000b83ffff */
.L_x_72:
[----:B------:R-:W1:Y:S01]  /*37c0*/  LDS R5, [UR6+0x10] ;  /* 0x00001006ff057984 */ /* 0x000e620008000800 */
[----:B------:R-:W-:Y:S01]  /*37d0*/  IMAD.U32 R3, RZ, RZ, UR37 ;  /* 0x00000025ff037e24 */ /* 0x000fe2000f8e00ff */
[----:B------:R-:W-:-:S03]  /*37e0*/  MOV R2, UR4 ;  /* 0x0000000400027c02 */ /* 0x000fc60008000f00 */
[----:B------:R-:W-:Y:S01]  /*37f0*/  VIADD R3, R3, 0x200 ;  /* 0x0000020003037836 */ /* 0x000fe20000000000 */
[----:B-1----:R-:W-:-:S04]  /*3800*/  SHF.L.U32 R5, R5, 0x1f, RZ ;  /* 0x0000001f05057819 */ /* 0x002fc800000006ff */
[----:B------:R-:W1:Y:S02]  /*3810*/  SYNCS.PHASECHK.TRANS64.TRYWAIT P0, [UR6+0x8], R5 ;  /* 0x00000805ff0075a7 */ /* 0x000e640008001106 */
[----:B-1----:R-:W-:Y:S05]  /*3820*/  @P0 BRA `(.L_x_74) ;  /* 0x0000000000080947 */ /* 0x002fea0003800000 */
[----:B------:R-:W1:Y:S02]  /*3830*/  SYNCS.PHASECHK.TRANS64.TRYWAIT P0, [UR6+0x8], R5 ;  /* 0x00000805ff0075a7 */ /* 0x000e640008001106 */
[----:B-1----:R-:W-:Y:S05]  /*3840*/  @!P0 BRA `(.L_x_75) ;  /* 0x0000007000608947 */ /* 0x002fea0003800000 */
.L_x_74:
[----:B-1----:R-:W-:Y:S01]  /*3850*/  HFMA2 R4, -RZ, RZ, 0, 5.9604644775390625e-08 ;  /* 0x00000001ff047431 */ /* 0x002fe200000001ff */
[----:B------:R-:W-:Y:S01]  /*3860*/  UPRMT UR7, UR4, 0x654, UR8 ;  /* 0x0000065404077896 */ /* 0x000fe20008000008 */
[----:B------:R-:W-:Y:S01]  /*3870*/  IMAD.MOV.U32 R7, RZ, RZ, 0xffff ;  /* 0x0000ffffff077424 */ /* 0x000fe200078e00ff */
[----:B------:R-:W-:Y:S01]  /*3880*/  PRMT R2, R2, 0x654, R3 ;  /* 0x0000065402027816 */ /* 0x000fe20000000003 */
[----:B------:R-:W-:Y:S02]  /*3890*/  IMAD.MOV.U32 R5, RZ, RZ, 0x4 ;  /* 0x00000004ff057424 */ /* 0x000fe400078e00ff */
[----:B------:R-:W-:Y:S01]  /*38a0*/  IMAD.SHL.U32 R9, R10, 0x20, RZ ;  /* 0x000000200a097824 */ /* 0x000fe200078e00ff */
[----:B------:R-:W-:Y:S02]  /*38b0*/  MOV R3, UR7 ;  /* 0x0000000700037c02 */ /* 0x000fe40008000f00 */
[-C--:B------:R-:W-:Y:S01]  /*38c0*/  SHF.L.U32 R7, R7, R10.reuse, RZ ;  /* 0x0000000a07077219 */ /* 0x080fe200000006ff */
[----:B------:R1:W-:Y:S01]  /*38d0*/  SYNCS.ARRIVE.TRANS64.RED RZ, [UR7], R5 ;  /* 0x00000005ffff79a7 */ /* 0x0003e20008000407 */
[----:B------:R-:W-:Y:S01]  /*38e0*/  SHF.L.U32 R6, R4, R10, RZ ;  /* 0x0000000a04067219 */ /* 0x000fe200000006ff */
[----:B------:R1:W-:Y:S04]  /*38f0*/  STS [UR37+0x200], R9 ;  /* 0x00020009ff007988 */ /* 0x0003e80008000825 */
[----:B------:R1:W-:Y:S04]  /*3900*/  STAS [R2.64], R10 ;  /* 0x0000000a02007dbd */ /* 0x0003e8000c0008ff */
[----:B------:R1:W-:Y:S04]  /*3910*/  ATOMS.OR RZ, [UR6+0x14], R7 ;  /* 0x00001407ffff798c */ /* 0x0003e8000b000006 */
[----:B------:R1:W-:Y:S04]  /*3920*/  ATOMS.OR RZ, [UR6+0x18], R6 ;  /* 0x00001806ffff798c */ /* 0x0003e8000b000006 */
[----:B------:R1:W-:Y:S02]  /*3930*/  ATOMS.XOR RZ, [UR6+0x10], R4 ;  /* 0x00001004ffff798c */ /* 0x0003e4000b800006 */
.L_x_71:
[----:B------:R-:W-:Y:S05]  /*3940*/  BSYNC B0 ;  /* 0x0000000000007941 */ /* 0x000fea0003800000 */
.L_x_70:
[----:B------:R-:W-:Y:S05]  /*3950*/  BRA.U UP0, `(.L_x_76) ;  /* 0x00000001006c7547 */ /* 0x000fea000b800000 */
[----:B------:R-:W-:-:S03]  /*3960*/  UMOV UR7, 0xffffffff ;  /* 0xffffffff00077882 */ /* 0x000fc60000000000 */
[----:B------:R-:W-:Y:S05]  /*3970*/  BRA.DIV UR7, `(.L_x_77) ;  /* 0x00000072072c7947 */ /* 0x000fea000b800000 */
[----:B------:R-:W-:-:S13]  /*3980*/  ELECT P6, URZ, PT ;  /* 0x0000000000ff782f */ /* 0x000fda00038c0000 */
.L_x_197:
[----:B------:R-:W-:Y:S05]  /*3990*/  @!P6 BRA `(.L_x_76) ;  /* 0x00000000005ce947 */ /* 0x000fea0003800000 */
[----:B-1----:R-:W1:Y:S02]  /*39a0*/  LDS R3, [UR6+0x10] ;  /* 0x00001006ff037984 */ /* 0x002e640008000800 */
[----:B-1----:R-:W-:-:S04]  /*39b0*/  SHF.L.U32 R3, R3, 0x1f, RZ ;  /* 0x0000001f03037819 */ /* 0x002fc800000006ff */
[----:B------:R-:W1:Y:S02]  /*39c0*/  SYNCS.PHASECHK.TRANS64.TRYWAIT P0, [UR6+0x8], R3 ;  /* 0x00000803ff0075a7 */ /* 0x000e640008001106 */
[----:B-1----:R-:W-:Y:S05]  /*39d0*/  @P0 BRA `(.L_x_78) ;  /* 0x0000000000080947 */ /* 0x002fea0003800000 */
[----:B------:R-:W1:Y:S02]  /*39e0*/  SYNCS.PHASECHK.TRANS64.TRYWAIT P0, [UR6+0x8], R3 ;  /* 0x00000803ff0075a7 */ /* 0x000e640008001106 */
[----:B-1----:R-:W-:Y:S05]  /*39f0*/  @!P0 BRA `(.L_x_79) ;  /* 0x00000070002c8947 */ /* 0x002fea0003800000 */
.L_x_78:
[----:B------:R-:W2:Y:S01]  /*3a00*/  LDS R5, [UR37+0x200] ;  /* 0x00020025ff057984 */ /* 0x000ea20008000800 */
[----:B-1----:R-:W-:Y:S02]  /*3a10*/  HFMA2 R2, -RZ, RZ, 0, 5.9604644775390625e-08 ;  /* 0x00000001ff027431 */ /* 0x002fe400000001ff */
[----:B------:R-:W-:Y:S01]  /*3a20*/  IMAD.MOV.U32 R3, RZ, RZ, 0xffff ;  /* 0x0000ffffff037424 */ /* 0x000fe200078e00ff */
[----:B------:R-:W-:Y:S01]  /*3a30*/  UPRMT UR7, UR4, 0x654, UR8 ;  /* 0x0000065404077896 */ /* 0x000fe20008000008 */
[----:B--2---:R-:W-:-:S03]  /*3a40*/  IMAD.SHL.U32 R4, R5, 0x20, RZ ;  /* 0x0000002005047824 */ /* 0x004fc600078e00ff */
[-C--:B------:R-:W-:Y:S02]  /*3a50*/  SHF.L.U32 R3, R3, R5.reuse, RZ ;  /* 0x0000000503037219 */ /* 0x080fe400000006ff */
[----:B------:R-:W-:Y:S01]  /*3a60*/  SHF.L.U32 R5, R2, R5, RZ ;  /* 0x0000000502057219 */ /* 0x000fe200000006ff */
[----:B------:R2:W-:Y:S04]  /*3a70*/  STS [UR37+0x200], R4 ;  /* 0x00020004ff007988 */ /* 0x0005e80008000825 */
[----:B------:R2:W-:Y:S04]  /*3a80*/  ATOMS.OR RZ, [UR6+0x14], R3 ;  /* 0x00001403ffff798c */ /* 0x0005e8000b000006 */
[----:B------:R2:W-:Y:S01]  /*3a90*/  ATOMS.OR RZ, [UR6+0x18], R5 ;  /* 0x00001805ffff798c */ /* 0x0005e2000b000006 */
[----:B------:R-:W-:Y:S03]  /*3aa0*/  SYNCS.ARRIVE.TRANS64.RED.A1T0 RZ, [UR7], RZ ;  /* 0x000000ffffff79a7 */ /* 0x000fe60008100407 */
[----:B------:R2:W-:Y:S01]  /*3ab0*/  ATOMS.XOR RZ, [UR6+0x10], R2 ;  /* 0x00001002ffff798c */ /* 0x0005e2000b800006 */
[----:B------:R-:W-:Y:S05]  /*3ac0*/  BRA `(.L_x_76) ;  /* 0x0000000000107947 */ /* 0x000fea0003800000 */
.L_x_69:
[----:B------:R-:W-:-:S05]  /*3ad0*/  MOV R2, 0xffffffff ;  /* 0xffffffff00027802 */ /* 0x000fca0000000f00 */
[----:B------:R1:W-:Y:S02]  /*3ae0*/  STS [UR37+0x200], R2 ;  /* 0x00020002ff007988 */ /* 0x0003e40008000825 */
[----:B-1----:R-:W-:Y:S02]  /*3af0*/  MOV R2, 0x3b10 ;  /* 0x00003b1000027802 */ /* 0x002fe40000000f00 */
[----:B-----5:R-:W-:Y:S05]  /*3b00*/  CALL.REL.NOINC `($__internal_1_$__cuda_sm10x_tcgen05_guardrail_trap_phase_invalid_during_alloc) ;  /* 0x0000007400fc7944 */ /* 0x020fea0003c00000 */
.L_x_76:
[----:B------:R-:W-:Y:S05]  /*3b10*/  WARPSYNC.ALL ;  /* 0x0000000000007948 */ /* 0x000fea0003800000 */
[----:B------:R-:W3:Y:S01]  /*3b20*/  S2UR UR8, SR_CgaCtaId ;  /* 0x00000000000879c3 */ /* 0x000ee20000008800 */
[----:B------:R-:W-:Y:S01]  /*3b30*/  UMOV UR6, 0x400 ;  /* 0x0000040000067882 */ /* 0x000fe20000000000 */
[----:B------:R-:W-:-:S06]  /*3b40*/  NOP ;  /* 0x0000000000007918 */ /* 0x000fcc0000000000 */
[----:B------:R-:W-:Y:S06]  /*3b50*/  BAR.ARV 0x6, 0xa0 ;  /* 0x0182800000007b1d */ /* 0x000fec0000002000 */
[----:B------:R-:W-:Y:S01]  /*3b60*/  LOP3.LUT R0, R0, 0xffff, RZ, 0xc0, !PT ;  /* 0x0000ffff00007812 */ /* 0x000fe200078ec0ff */
[----:B-1----:R-:W-:Y:S01]  /*3b70*/  IMAD.MOV.U32 R9, RZ, RZ, 0x1 ;  /* 0x00000001ff097424 */ /* 0x002fe200078e00ff */
[----:B------:R-:W-:Y:S01]  /*3b80*/  LOP3.LUT R8, R8, 0xffff, RZ, 0xc0, !PT ;  /* 0x0000ffff08087812 */ /* 0x000fe200078ec0ff */
[----:B------:R-:W-:Y:S01]  /*3b90*/  UMOV UR22, URZ ;  /* 0x000000ff00167c82 */ /* 0x000fe20008000000 */
[----:B------:R-:W-:Y:S01]  /*3ba0*/  R2UR UR12, R0 ;  /* 0x00000000000c72ca */ /* 0x000fe200000e0000 */
[----:B------:R-:W-:Y:S01]  /*3bb0*/  UMOV UR21, URZ ;  /* 0x000000ff00157c82 */ /* 0x000fe20008000000 */
[----:B------:R-:W-:Y:S01]  /*3bc0*/  R2UR UR13, R8 ;  /* 0x00000000080d72ca */ /* 0x000fe200000e0000 */
[----:B------:R-:W-:Y:S01]  /*3bd0*/  IMAD.MOV.U32 R8, RZ, RZ, RZ ;  /* 0x000000ffff087224 */ /* 0x000fe200078e00ff */
[----:B------:R-:W-:Y:S01]  /*3be0*/  UMOV UR20, URZ ;  /* 0x000000ff00147c82 */ /* 0x000fe20008000000 */
[----:B------:R-:W-:-:S02]  /*3bf0*/  UISETP.NE.AND UP2, UPT, UR5, URZ, UPT ;  /* 0x000000ff0500728c */ /* 0x000fc4000bf45270 */
[----:B---3--:R-:W-:Y:S01]  /*3c00*/  ULEA UR8, UR8, UR6, 0x18 ;  /* 0x0000000608087291 */ /* 0x008fe2000f8ec0ff */
[----:B------:R-:W1:Y:S03]  /*3c10*/  LDCU UR6, c[0x0][0x38c] ;  /* 0x00007180ff0677ac */ /* 0x000e660008000800 */
[----:B------:R-:W-:Y:S02]  /*3c20*/  UIADD3 UR14, UPT, UPT, UR8, 0x6400, URZ ;  /* 0x00006400080e7890 */ /* 0x000fe4000fffe0ff */
[----:B------:R-:W-:-:S03]  /*3c30*/  UIADD3 UR15, UPT, UPT, UR8, 0x16400, URZ ;  /* 0x00016400080f7890 */ /* 0x000fc6000fffe0ff */
[----:B--2---:R-:W2:Y:S01]  /*3c40*/  LDS R2, [UR8+0x200] ;  /* 0x00020008ff027984 */ /* 0x004ea20008000800 */
[----:B------:R-:W-:Y:S02]  /*3c50*/  USHF.R.U32.HI UR14, URZ, 0x4, UR14 ;  /* 0x00000004ff0e7899 */ /* 0x000fe4000801160e */
[----:B------:R-:W-:Y:S02]  /*3c60*/  USHF.R.U32.HI UR15, URZ, 0x4, UR15 ;  /* 0x00000004ff0f7899 */ /* 0x000fe4000801160f */
[----:B------:R-:W-:Y:S02]  /*3c70*/  ULOP3.LUT UR14, UR14, 0x3fff, URZ, 0xc0, !UPT ;  /* 0x00003fff0e0e7892 */ /* 0x000fe4000f8ec0ff */
[----:B------:R-:W-:Y:S02]  /*3c80*/  ULOP3.LUT UR15, UR15, 0x3fff, URZ, 0xc0, !UPT ;  /* 0x00003fff0f0f7892 */ /* 0x000fe4000f8ec0ff */
[----:B------:R-:W-:Y:S02]  /*3c90*/  ULOP3.LUT UR14, UR14, 0x10000, URZ, 0xfc, !UPT ;  /* 0x000100000e0e7892 */ /* 0x000fe4000f8efcff */
[----:B-1----:R-:W-:-:S02]  /*3ca0*/  UIADD3 UR6, UPT, UPT, UR6, 0x3f, URZ ;  /* 0x0000003f06067890 */ /* 0x002fc4000fffe0ff */
[----:B------:R-:W-:Y:S02]  /*3cb0*/  ULOP3.LUT UR15, UR15, 0x10000, URZ, 0xfc, !UPT ;  /* 0x000100000f0f7892 */ /* 0x000fe4000f8efcff */
[----:B------:R-:W-:Y:S01]  /*3cc0*/  USHF.R.S32.HI UR7, URZ, 0x1f, UR6 ;  /* 0x0000001fff077899 */ /* 0x000fe20008011406 */
[----:B------:R-:W-:Y:S01]  /*3cd0*/  UMOV UR28, 0x0 ;  /* 0x00000000001c7882 */ /* 0x000fe20000000000 */
[----:B------:R-:W-:Y:S02]  /*3ce0*/  UMOV UR29, 0x8400490 ;  /* 0x08400490001d7882 */ /* 0x000fe40000000000 */
[----:B------:R-:W-:Y:S01]  /*3cf0*/  ULEA.HI UR7, UR7, UR6, URZ, 0x6 ;  /* 0x0000000607077291 */ /* 0x000fe2000f8f30ff */
[----:B------:R-:W-:Y:S01]  /*3d00*/  UMOV UR26, 0x0 ;  /* 0x00000000001a7882 */ /* 0x000fe20000000000 */
[----:B------:R-:W-:Y:S02]  /*3d10*/  UMOV UR27, 0x8400490 ;  /* 0x08400490001b7882 */ /* 0x000fe40000000000 */
[----:B------:R-:W-:-:S04]  /*3d20*/  USHF.R.S32.HI UR7, URZ, 0x6, UR7 ;  /* 0x00000006ff077899 */ /* 0x000fc80008011407 */
[----:B------:R-:W-:-:S04]  /*3d30*/  UISETP.LT.AND UP0, UPT, UR7, 0x1, UPT ;  /* 0x000000010700788c */ /* 0x000fc8000bf01270 */
[----:B------:R-:W-:Y:S01]  /*3d40*/  USEL UR23, UR7, 0x1, !UP0 ;  /* 0x0000000107177887 */ /* 0x000fe2000c000000 */
[----:B--2---:R-:W-:Y:S02]  /*3d50*/  R2UR UR24, R2 ;  /* 0x00000000021872ca */ /* 0x004fe400000e0000 */
[----:B------:R-:W-:-:S13]  /*3d60*/  CS2R R2, SRZ ;  /* 0x0000000000027805 */ /* 0x000fda000001ff00 */
.L_x_87:
[C---:B------:R-:W-:Y:S02]  /*3d70*/  LEA R0, R8.reuse, UR8, 0x3 ;  /* 0x0000000808007c11 */ /* 0x040fe4000f8e18ff */
[----:B------:R-:W-:Y:S02]  /*3d80*/  SHF.L.U32 R4, R3, 0x1f, RZ ;  /* 0x0000001f03047819 */ /* 0x000fe400000006ff */
[----:B------:R-:W-:Y:S02]  /*3d90*/  LEA R5, R8, UR8, 0x4 ;  /* 0x0000000808057c11 */ /* 0x000fe4000f8e20ff */
[----:B------:R-:W1:Y:S02]  /*3da0*/  SYNCS.PHASECHK.TRANS64.TRYWAIT P0, [R0+URZ+0x150], R4 ;  /* 0x00015004000075a7 */ /* 0x000e6400080011ff */
[----:B-1-34-:R-:W-:Y:S05]  /*3db0*/  @!P0 BRA `(.L_x_80) ;  /* 0x0000006c00548947 */ /* 0x01afea0003800000 */
.L_x_198:
[----:B-1----:R-:W1:Y:S01]  /*3dc0*/  LDS.128 R4, [R5+0x1e0] ;  /* 0x0001e00005047984 */ /* 0x002e620000000c00 */
[----:B------:R-:W-:Y:S02]  /*3dd0*/  VIADD R0, R0, 0x160 ;  /* 0x0000016000007836 */ /* 0x000fe40000000000 */
[----:B------:R-:W-:Y:S01]  /*3de0*/  VIADD R8, R8, 0x1 ;  /* 0x0000000108087836 */ /* 0x000fe20000000000 */
[----:B------:R-:W-:Y:S01]  /*3df0*/  @!PT LDS RZ, [RZ] ;  /* 0x00000000fffff984 */ /* 0x000fe20000000800 */
[----:B------:R-:W-:Y:S01]  /*3e00*/  @!PT LDS RZ, [RZ] ;  /* 0x00000000fffff984 */ /* 0x000fe20000000800 */
[----:B------:R-:W-:Y:S01]  /*3e10*/  @!PT LDS RZ, [RZ] ;  /* 0x00000000fffff984 */ /* 0x000fe20000000800 */
[----:B------:R-:W-:Y:S01]  /*3e20*/  @!PT LDS RZ, [RZ] ;  /* 0x00000000fffff984 */ /* 0x000fe20000000800 */
[----:B------:R2:W-:Y:S06]  /*3e30*/  MEMBAR.ALL.CTA ;  /* 0x0000000000007992 */ /* 0x0005ec0000008000 */
[----:B--2---:R-:W2:Y:S01]  /*3e40*/  FENCE.VIEW.ASYNC.S ;  /* 0x00000000000073c6 */ /* 0x004ea20000000000 */
[----:B------:R-:W-:-:S04]  /*3e50*/  PRMT R0, RZ, 0x654, R0 ;  /* 0x00000654ff007816 */ /* 0x000fc80000000000 */
[----:B--2---:R2:W-:Y:S01]  /*3e60*/  SYNCS.ARRIVE.TRANS64.RED.A1T0 RZ, [R0+URZ], RZ ;  /* 0x000000ff00ff79a7 */ /* 0x0045e200081004ff */
[----:B-1----:R-:W-:Y:S01]  /*3e70*/  LOP3.LUT P1, RZ, R6, 0x1, RZ, 0xc0, !PT ;  /* 0x0000000106ff7812 */ /* 0x002fe2000782c0ff */
[----:B--2---:R-:W-:-:S12]  /*3e80*/  BRA.U UP2, `(.L_x_81) ;  /* 0x0000000102e07547 */ /* 0x004fd8000b800000 */
[----:B------:R-:W1:Y:S01]  /*3e90*/  LDCU UR6, c[0x0][0x38c] ;  /* 0x00007180ff0677ac */ /* 0x000e620008000800 */
[----:B------:R-:W-:Y:S02]  /*3ea0*/  PLOP3.LUT P2, PT, PT, PT, PT, 0x80, 0x8 ;  /* 0x000000000008781c */ /* 0x000fe40003f4f070 */
[----:B------:R-:W-:Y:S01]  /*3eb0*/  SHF.L.U32 R4, R9, 0x1f, RZ ;  /* 0x0000001f09047819 */ /* 0x000fe200000006ff */
[----:B------:R-:W-:Y:S02]  /*3ec0*/  ULEA UR10, UR22, UR8, 0x3 ;  /* 0x00000008160a7291 */ /* 0x000fe4000f8e18ff */
[----:B------:R-:W-:Y:S02]  /*3ed0*/  ULEA UR11, UR22, UR24, 0x7 ;  /* 0x00000018160b7291 */ /* 0x000fe4000f8e38ff */
[----:B-1----:R-:W-:-:S06]  /*3ee0*/  UISETP.GE.AND UP0, UPT, UR6, 0x1, UPT ;  /* 0x000000010600788c */ /* 0x002fcc000bf06270 */
[----:B------:R-:W-:-:S05]  /*3ef0*/  PLOP3.LUT P0, PT, PT, PT, UP0, 0x80, 0x8 ;  /* 0x000000000008781c */ /* 0x000fca0003f0f008 */
[----:B------:R-:W-:-:S08]  /*3f00*/  @UP0 ULEA UR6, UR21, UR8, 0x3 ;  /* 0x0000000815060291 */ /* 0x000fd0000f8e18ff */
[----:B------:R-:W-:-:S04]  /*3f10*/  @P0 SHF.L.U32 R0, R2, 0x1f, RZ ;  /* 0x0000001f02000819 */ /* 0x000fc800000006ff */
[----:B------:R1:W2:Y:S01]  /*3f20*/  @P0 SYNCS.PHASECHK.TRANS64.TRYWAIT P2, [UR6], R0 ;  /* 0x00000000ff0005a7 */ /* 0x0002a20008041106 */
[----:B------:R-:W3:Y:S02]  /*3f30*/  SYNCS.PHASECHK.TRANS64.TRYWAIT P0, [UR10+0x190], R4 ;  /* 0x00019004ff0075a7 */ /* 0x000ee4000800110a */
[----:B-123--:R-:W-:Y:S05]  /*3f40*/  @!P0 BRA `(.L_x_82) ;  /* 0x0000006c00048947 */ /* 0x00efea0003800000 */
.L_x_200:
[----:B------:R-:W-:Y:S01]  /*3f50*/  UMOV UR19, UR20 ;  /* 0x0000001400137c82 */ /* 0x000fe20008000000 */
[----:B------:R-:W-:Y:S05]  /*3f60*/  BRA.U !UP0, `(.L_x_83) ;  /* 0x0000000108987547 */ /* 0x000fea000b800000 */
[----:B------:R-:W-:Y:S02]  /*3f70*/  UIADD3 UR19, UPT, UPT, UR23, UR20, URZ ;  /* 0x0000001417137290 */ /* 0x000fe4000fffe0ff */
[----:B------:R-:W-:Y:S01]  /*3f80*/  UPLOP3.LUT UP3, UPT, UPT, UPT, UPT, 0x40, 0x4 ;  /* 0x000000000004789c */ /* 0x000fe20003f6e870 */
[----:B------:R-:W-:Y:S01]  /*3f90*/  UMOV UR18, UR7 ;  /* 0x0000000700127c82 */ /* 0x000fe20008000000 */
[----:B------:R-:W-:-:S09]  /*3fa0*/  UMOV UR17, UR21 ;  /* 0x0000001500117c82 */ /* 0x000fd20008000000 */
.L_x_86:
[----:B--2---:R-:W-:Y:S01]  /*3fb0*/  ULEA UR9, UR17, UR8, 0x3 ;  /* 0x0000000811097291 */ /* 0x004fe2000f8e18ff */
[----:B---3--:R-:W-:Y:S11]  /*3fc0*/  @P2 BRA `(.L_x_84) ;  /* 0x00000000000c2947 */ /* 0x008ff60003800000 */
[----:B-1----:R-:W-:Y:S04]  /*3fd0*/  SHF.L.U32 R4, R2, 0x1f, RZ ;  /* 0x0000001f02047819 */ /* 0x002fe800000006ff */
[----:B------:R-:W1:Y:S02]  /*3fe0*/  SYNCS.PHASECHK.TRANS64.TRYWAIT P0, [UR9], R4 ;  /* 0x00000004ff0075a7 */ /* 0x000e640008001109 */
[----:B-1----:R-:W-:Y:S05]  /*3ff0*/  @!P0 BRA `(.L_x_85) ;  /* 0x0000006800f08947 */ /* 0x002fea0003800000 */
.L_x_84:
[----:B------:R-:W-:Y:S01]  /*4000*/  UISETP.NE.AND UP0, UPT, UR18, 0x1, UPT ;  /* 0x000000011200788c */ /* 0x000fe2000bf05270 */
[----:B------:R-:W-:Y:S01]  /*4010*/  PLOP3.LUT P2, PT, PT, PT, PT, 0x80, 0x8 ;  /* 0x000000000008781c */ /* 0x000fe20003f4f070 */
[----:B------:R-:W-:Y:S02]  /*4020*/  UIADD3 UR21, UPT, UPT, UR17, 0x1, URZ ;  /* 0x0000000111157890 */ /* 0x000fe4000fffe0ff */
[----:B------:R-:W-:Y:S02]  /*4030*/  ULEA UR30, UR17, UR15, 0x9 ;  /* 0x0000000f111e7291 */ /* 0x000fe4000f8e48ff */
[----:B------:R-:W-:Y:S01]  /*4040*/  UISETP.NE.AND UP1, UPT, UR21, 0x10, UPT ;  /* 0x000000101500788c */ /* 0x000fe2000bf25270 */
[----:B------:R-:W-:Y:S01]  /*4050*/  PLOP3.LUT P0, PT, PT, PT, UP0, 0x80, 0x8 ;  /* 0x000000000008781c */ /* 0x000fe20003f0f008 */
[----:B------:R-:W-:Y:S02]  /*4060*/  ULEA UR32, UR17, UR14, 0x8 ;  /* 0x0000000e11207291 */ /* 0x000fe4000f8e40ff */
[----:B------:R-:W-:Y:S02]  /*4070*/  USEL UR16, URZ, 0x1, UP1 ;  /* 0x00000001ff107887 */ /* 0x000fe40008800000 */
[----:B------:R-:W-:Y:S02]  /*4080*/  USEL UR21, UR21, URZ, UP1 ;  /* 0x000000ff15157287 */ /* 0x000fe40008800000 */
[----:B------:R-:W-:Y:S02]  /*4090*/  UIADD3 UR36, UPT, UPT, UR30, 0x2, URZ ;  /* 0x000000021e247890 */ /* 0x000fe4000fffe0ff */
[----:B------:R-:W-:Y:S01]  /*40a0*/  @UP0 ULEA UR6, UR21, UR8, 0x3 ;  /* 0x0000000815060291 */ /* 0x000fe2000f8e18ff */
[----:B------:R-:W-:Y:S01]  /*40b0*/  LOP3.LUT R2, R2, UR16, RZ, 0x3c, !PT ;  /* 0x0000001002027c12 */ /* 0x000fe2000f8e3cff */
[----:B------:R-:W-:Y:S02]  /*40c0*/  UIADD3 UR34, UPT, UPT, UR32, 0x2, URZ ;  /* 0x0000000220227890 */ /* 0x000fe4000fffe0ff */
[----:B------:R-:W-:Y:S01]  /*40d0*/  UIADD3 UR9, UPT, UPT, UR9, 0x80, URZ ;  /* 0x0000008009097890 */ /* 0x000fe2000fffe0ff */
[----:B-1----:R-:W-:Y:S01]  /*40e0*/  @P0 SHF.L.U32 R0, R2, 0x1f, RZ ;  /* 0x0000001f02000819 */ /* 0x002fe200000006ff */
[----:B------:R-:W-:Y:S01]  /*40f0*/  UMOV UR31, 0x80004020 ;  /* 0x80004020001f7882 */ /* 0x000fe20000000000 */
[----:B------:R-:W-:Y:S01]  /*4100*/  UMOV UR33, 0x80004020 ;  /* 0x8000402000217882 */ /* 0x000fe20000000000 */
[----:B------:R-:W-:Y:S01]  /*4110*/  UMOV UR37, 0x80004020 ;  /* 0x8000402000257882 */ /* 0x000fe20000000000 */
[----:B------:R2:W3:Y:S01]  /*4120*/  @P0 SYNCS.PHASECHK.TRANS64.TRYWAIT P2, [UR6], R0 ;  /* 0x00000000ff0005a7 */ /* 0x0004e20008041106 */
[----:B------:R-:W-:Y:S01]  /*4130*/  UIADD3 UR20, UPT, UPT, UR20, 0x1, URZ ;  /* 0x0000000114147890 */ /* 0x000fe2000fffe0ff */
[----:B------:R2:W-:Y:S01]  /*4140*/  UTCQMMA.2CTA gdesc[UR32], gdesc[UR30], tmem[UR11], tmem[UR28], idesc[UR29], UP3 ;  /* 0x00ff1c1e200075ea */ /* 0x0005e20009a0030b */
[----:B------:R-:W-:Y:S02]  /*4150*/  UIADD3 UR18, UPT, UPT, UR18, -0x1, URZ ;  /* 0xffffffff12127890 */ /* 0x000fe4000fffe0ff */
[----:B------:R-:W-:Y:S02]  /*4160*/  UISETP.NE.AND UP0, UPT, UR20, UR19, UPT ;  /* 0x000000131400728c */ /* 0x000fe4000bf05270 */
[----:B------:R-:W-:Y:S01]  /*4170*/  UPLOP3.LUT UP3, UPT, UPT, UPT, UPT, 0x80, 0x8 ;  /* 0x000000000008789c */ /* 0x000fe20003f6f070 */
[----:B------:R-:W-:Y:S01]  /*4180*/  UMOV UR35, 0x80004020 ;  /* 0x8000402000237882 */ /* 0x000fe20000000000 */
[----:B------:R-:W-:Y:S01]  /*4190*/  UMOV UR17, UR21 ;  /* 0x0000001500117c82 */ /* 0x000fe20008000000 */
[----:B------:R2:W-:Y:S01]  /*41a0*/  UTCQMMA.2CTA gdesc[UR34], gdesc[UR36], tmem[UR11], tmem[UR26], idesc[UR27], UPT ;  /* 0x00ff1a24220075ea */ /* 0x0005e2000ba0030b */
[----:B------:R2:W-:Y:S03]  /*41b0*/  UTCBAR.2CTA.MULTICAST [UR9], URZ, UR13 ;  /* 0x000000ff090073e9 */ /* 0x0005e6000820080d */
[----:B------:R-:W-:Y:S05]  /*41c0*/  BRA.U UP0, `(.L_x_86) ;  /* 0xfffffffd00787547 */ /* 0x000fea000b83ffff */
.L_x_83:
[----:B------:R-:W-:Y:S01]  /*41d0*/  UIADD3 UR10, UPT, UPT, UR10, 0x170, URZ ;  /* 0x000001700a0a7890 */ /* 0x000fe2000fffe0ff */
[----:B------:R-:W-:-:S08]  /*41e0*/  UMOV UR20, UR19 ;  /* 0x0000001300147c82 */ /* 0x000fd00008000000 */
[----:B------:R4:W-:Y:S01]  /*41f0*/  UTCBAR.2CTA.MULTICAST [UR10], URZ, UR12 ;  /* 0x000000ff0a0073e9 */ /* 0x0009e2000820080c */
[----:B------:R-:W-:Y:S02]  /*4200*/  NOP ;  /* 0x0000000000007918 */ /* 0x000fe40000000000 */
.L_x_81:
[----:B------:R-:W-:Y:S01]  /*4210*/  UIADD3 UR22, UPT, UPT, UR22, 0x1, URZ ;  /* 0x0000000116167890 */ /* 0x000fe2000fffe0ff */
[----:B------:R-:W-:-:S03]  /*4220*/  ISETP.NE.AND P0, PT, R8, 0x2, PT ;  /* 0x000000020800780c */ /* 0x000fc60003f05270 */
[----:B------:R-:W-:Y:S01]  /*4230*/  UISETP.NE.AND UP0, UPT, UR22, 0x4, UPT ;  /* 0x000000041600788c */ /* 0x000fe2000bf05270 */
[----:B-12---:R-:W-:Y:S02]  /*4240*/  SEL R0, RZ, 0x1, P0 ;  /* 0x00000001ff007807 */ /* 0x006fe40000000000 */
[----:B------:R-:W-:Y:S01]  /*4250*/  SEL R8, R8, RZ, P0 ;  /* 0x000000ff08087207 */ /* 0x000fe20000000000 */
[----:B------:R-:W-:Y:S01]  /*4260*/  USEL UR6, URZ, 0x1, UP0 ;  /* 0x00000001ff067887 */ /* 0x000fe20008000000 */
[----:B------:R-:W-:Y:S01]  /*4270*/  LOP3.LUT R3, R3, R0, RZ, 0x3c, !PT ;  /* 0x0000000003037212 */ /* 0x000fe200078e3cff */
[----:B------:R-:W-:-:S04]  /*4280*/  USEL UR22, UR22, URZ, UP0 ;  /* 0x000000ff16167287 */ /* 0x000fc80008000000 */
[----:B------:R-:W-:Y:S01]  /*4290*/  LOP3.LUT R9, R9, UR6, RZ, 0x3c, !PT ;  /* 0x0000000609097c12 */ /* 0x000fe2000f8e3cff */
[----:B------:R-:W-:Y:S07]  /*42a0*/  @P1 BRA `(.L_x_87) ;  /* 0xfffffff800b01947 */ /* 0x000fee000383ffff */
[----:B------:R-:W1:Y:S01]  /*42b0*/  S2UR UR6, SR_CgaCtaId ;  /* 0x00000000000679c3 */ /* 0x000e620000008800 */
[----:B------:R-:W-:Y:S01]  /*42c0*/  ELECT P0, URZ, PT ;  /* 0x0000000000ff782f */ /* 0x000fe20003800000 */
[----:B------:R-:W-:Y:S01]  /*42d0*/  HFMA2 R0, -RZ, RZ, 0, 5.9604644775390625e-08 ;  /* 0x00000001ff007431 */ /* 0x000fe200000001ff */
[----:B------:R-:W-:-:S05]  /*42e0*/  UMOV UR7, 0x40 ;  /* 0x0000004000077882 */ /* 0x000fca0000000000 */
[----:B------:R-:W-:Y:S01]  /*42f0*/  UVIRTCOUNT.DEALLOC.SMPOOL 0x80 ;  /* 0x000000800000784c */ /* 0x000fe20000000000 */
[----:B------:R-:W-:Y:S02]  /*4300*/  UISETP.NE.AND UP0, UPT, UR5, URZ, UPT ;  /* 0x000000ff0500728c */ /* 0x000fe4000bf05270 */
[----:B-1----:R-:W-:-:S09]  /*4310*/  ULEA UR6, UR6, UR7, 0x18 ;  /* 0x0000000706067291 */ /* 0x002fd2000f8ec0ff */
[----:B------:R1:W-:Y:S01]  /*4320*/  @P0 STS.U8 [UR6+0x1c], R0 ;  /* 0x00001c00ff000988 */ /* 0x0003e20008000006 */
[----:B------:R-:W-:Y:S05]  /*4330*/  BRA.U UP0, `(.L_x_88) ;  /* 0x0000000100a07547 */ /* 0x000fea000b800000 */
[----:B------:R-:W-:Y:S01]  /*4340*/  UIADD3 UR5, UPT, UPT, UR8, 0x190, URZ ;  /* 0x0000019008057890 */ /* 0x000fe2000fffe0ff */
[----:B------:R-:W-:-:S03]  /*4350*/  SHF.L.U32 R2, R9, 0x1f, RZ ;  /* 0x0000001f09027819 */ /* 0x000fc600000006ff */
[----:B------:R-:W-:-:S09]  /*4360*/  ULEA UR7, UR22, UR5, 0x3 ;  /* 0x0000000516077291 */ /* 0x000fd2000f8e18ff */
[----:B------:R-:W2:Y:S02]  /*4370*/  SYNCS.PHASECHK.TRANS64.TRYWAIT P0, [UR7], R2 ;  /* 0x00000002ff0075a7 */ /* 0x000ea40008001107 */
[----:B--2---:R-:W-:Y:S05]  /*4380*/  @!P0 BRA `(.L_x_89) ;  /* 0x0000006800248947 */ /* 0x004fea0003800000 */
.L_x_203:
[----:B------:R-:W-:-:S04]  /*4390*/  UIADD3 UR9, UPT, UPT, UR22, 0x1, URZ ;  /* 0x0000000116097890 */ /* 0x000fc8000fffe0ff */
[----:B------:R-:W-:-:S04]  /*43a0*/  UISETP.NE.AND UP1, UPT, UR9, 0x4, UPT ;  /* 0x000000040900788c */ /* 0x000fc8000bf25270 */
[----:B----4-:R-:W-:Y:S02]  /*43b0*/  USEL UR10, URZ, 0x1, UP1 ;  /* 0x00000001ff0a7887 */ /* 0x010fe40008800000 */
[----:B------:R-:W-:-:S04]  /*43c0*/  USEL UR9, UR9, URZ, UP1 ;  /* 0x000000ff09097287 */ /* 0x000fc80008800000 */
[----:B------:R-:W-:Y:S01]  /*43d0*/  ULEA UR7, UR9, UR5, 0x3 ;  /* 0x0000000509077291 */ /* 0x000fe2000f8e18ff */
[----:B-1----:R-:W-:-:S04]  /*43e0*/  LOP3.LUT R2, R9, UR10, RZ, 0x3c, !PT ;  /* 0x0000000a09027c12 */ /* 0x002fc8000f8e3cff */
[----:B------:R-:W-:-:S04]  /*43f0*/  SHF.L.U32 R3, R2, 0x1f, RZ ;  /* 0x0000001f02037819 */ /* 0x000fc800000006ff */
[----:B------:R-:W1:Y:S02]  /*4400*/  SYNCS.PHASECHK.TRANS64.TRYWAIT P0, [UR7], R3 ;  /* 0x00000003ff0075a7 */ /* 0x000e640008001107 */
[----:B-1----:R-:W-:Y:S05]  /*4410*/  @!P0 BRA `(.L_x_90) ;  /* 0x0000006800188947 */ /* 0x002fea0003800000 */
.L_x_205:
        /* <DEDUP_REMOVED lines=9> */
.L_x_207:
[----:B------:R-:W-:-:S04]  /*44b0*/  UIADD3 UR9, UPT, UPT, UR9, 0x1, URZ ;  /* 0x0000000109097890 */ /* 0x000fc8000fffe0ff */
[----:B------:R-:W-:-:S04]  /*44c0*/  UISETP.NE.AND UP1, UPT, UR9, 0x4, UPT ;  /* 0x000000040900788c */ /* 0x000fc8000bf25270 */
[----:B------:R-:W-:Y:S02]  /*44d0*/  USEL UR7, URZ, 0x1, UP1 ;  /* 0x00000001ff077887 */ /* 0x000fe40008800000 */
[----:B------:R-:W-:-:S04]  /*44e0*/  USEL UR9, UR9, URZ, UP1 ;  /* 0x000000ff09097287 */ /* 0x000fc80008800000 */
[----:B------:R-:W-:Y:S01]  /*44f0*/  ULEA UR9, UR9, UR5, 0x3 ;  /* 0x0000000509097291 */ /* 0x000fe2000f8e18ff */
[----:B------:R-:W-:-:S04]  /*4500*/  LOP3.LUT R2, R2, UR7, RZ, 0x3c, !PT ;  /* 0x0000000702027c12 */ /* 0x000fc8000f8e3cff */
[----:B------:R-:W-:Y:S01]  /*4510*/  SHF.L.U32 R2, R2, 0x1f, RZ ;  /* 0x0000001f02027819 */ /* 0x000fe200000006ff */
[----:B-1----:R-:W-:-:S04]  /*4520*/  IMAD.U32 R0, RZ, RZ, UR9 ;  /* 0x00000009ff007e24 */ /* 0x002fc8000f8e00ff */
[----:B------:R1:W2:Y:S03]  /*4530*/  SYNCS.PHASECHK.TRANS64.TRYWAIT P0, [R0+URZ], R2 ;  /* 0x00000002000075a7 */ /* 0x0002a600080011ff */
[----:B--2---:R-:W-:Y:S05]  /*4540*/  @!P0 NANOSLEEP.SYNCS 0x989680 ;  /* 0x009896800000895d */ /* 0x004fea0003900000 */
[----:B------:R-:W2:Y:S02]  /*4550*/  @!P0 SYNCS.PHASECHK.TRANS64 P0, [R0+URZ], R2 ;  /* 0x00000002000085a7 */ /* 0x000ea400080010ff */
[----:B--2---:R-:W-:Y:S05]  /*4560*/  @P0 BRA `(.L_x_92) ;  /* 0x0000000000200947 */ /* 0x004fea0003800000 */
.L_x_93:
[----:B--2---:R2:W4:Y:S02]  /*4570*/  SYNCS.PHASECHK.TRANS64.TRYWAIT P0, [R0+URZ], R2 ;  /* 0x00000002000075a7 */ /* 0x00452400080011ff */
[----:B----4-:R-:W-:Y:S05]  /*4580*/  @!P0 NANOSLEEP.SYNCS 0x989680 ;  /* 0x009896800000895d */ /* 0x010fea0003900000 */
[----:B------:R-:W4:Y:S02]  /*4590*/  @!P0 SYNCS.PHASECHK.TRANS64 P0, [R0+URZ], R2 ;  /* 0x00000002000085a7 */ /* 0x000f2400080010ff */
[----:B----4-:R-:W-:Y:S05]  /*45a0*/  @!P0 BRA `(.L_x_93) ;  /* 0xfffffffc00f08947 */ /* 0x010fea000383ffff */
[----:B------:R-:W-:Y:S05]  /*45b0*/  BRA `(.L_x_92) ;  /* 0x00000000000c7947 */ /* 0x000fea0003800000 */
.L_x_88:
[----:B------:R-:W-:-:S04]  /*45c0*/  UIADD3 UR5, UPT, UPT, UR8, 0x1d0, URZ ;  /* 0x000001d008057890 */ /* 0x000fc8000fffe0ff */
[----:B------:R-:W-:-:S09]  /*45d0*/  UPRMT UR5, UR4, 0x654, UR5 ;  /* 0x0000065404057896 */ /* 0x000fd20008000005 */
[----:B------:R-:W-:Y:S03]  /*45e0*/  SYNCS.ARRIVE.TRANS64.RED.A1T0 RZ, [UR5], RZ ;  /* 0x000000ffffff79a7 */ /* 0x000fe60008100405 */
.L_x_92:
[----:B-12---:R-:W-:Y:S01]  /*45f0*/  SHF.L.U32 R2, RZ, 0x1f, RZ ;  /* 0x0000001fff027819 */ /* 0x006fe200000006ff */
[----:B------:R-:W-:Y:S01]  /*4600*/  UIADD3 UR5, UPT, UPT, UR8, 0x1d0, URZ ;  /* 0x000001d008057890 */ /* 0x000fe2000fffe0ff */
[----:B------:R-:W-:Y:S02]  /*4610*/  PLOP3.LUT P0, PT, PT, PT, UP0, 0x80, 0x8 ;  /* 0x000000000008781c */ /* 0x000fe40003f0f008 */
[----:B------:R-:W1:Y:S02]  /*4620*/  SYNCS.PHASECHK.TRANS64.TRYWAIT P1, [UR8+0x1d0], R2 ;  /* 0x0001d002ff0075a7 */ /* 0x000e640008021108 */
[----:B-1----:R-:W-:Y:S09]  /*4630*/  @!P1 BRA `(.L_x_94) ;  /* 0x0000006400c09947 */ /* 0x002ff20003800000 */
.L_x_209:
[----:B------:R-:W-:Y:S01]  /*4640*/  @!UP0 UPRMT UR5, UR4, 0x654, UR5 ;  /* 0x0000065404058896 */ /* 0x000fe20008000005 */
[----:B------:R-:W-:Y:S02]  /*4650*/  UMOV UR8, 0xffff ;  /* 0x0000ffff00087882 */ /* 0x000fe40000000000 */
[----:B------:R-:W-:-:S06]  /*4660*/  UMOV UR4, 0x1 ;  /* 0x0000000100047882 */ /* 0x000fcc0000000000 */
[----:B------:R-:W-:Y:S01]  /*4670*/  @!P0 SYNCS.ARRIVE.TRANS64.RED.A1T0 RZ, [UR5], RZ ;  /* 0x000000ffffff89a7 */ /* 0x000fe20008100405 */
[----:B------:R-:W-:Y:S01]  /*4680*/  NOP ;  /* 0x0000000000007918 */ /* 0x000fe20000000000 */
[----:B-1----:R-:W1:Y:S01]  /*4690*/  LDS R0, [UR6+0x14] ;  /* 0x00001406ff007984 */ /* 0x002e620008000800 */
[----:B------:R-:W-:-:S04]  /*46a0*/  ULOP3.LUT UR5, UR24, 0xffff, URZ, 0xc0, !UPT ;  /* 0x0000ffff18057892 */ /* 0x000fc8000f8ec0ff */
[----:B------:R-:W-:-:S04]  /*46b0*/  USHF.R.U32.HI UR5, URZ, 0x5, UR5 ;  /* 0x00000005ff057899 */ /* 0x000fc80008011605 */
[----:B------:R-:W-:Y:S02]  /*46c0*/  USHF.L.U32 UR8, UR8, UR5, URZ ;  /* 0x0000000508087299 */ /* 0x000fe400080006ff */
[----:B------:R-:W-:-:S04]  /*46d0*/  USHF.L.U32 UR4, UR4, UR5, URZ ;  /* 0x0000000504047299 */ /* 0x000fc800080006ff */
[----:B-1----:R-:W-:-:S04]  /*46e0*/  LOP3.LUT R0, R0, UR8, RZ, 0xc0, !PT ;  /* 0x0000000800007c12 */ /* 0x002fc8000f8ec0ff */
[----:B------:R-:W-:-:S13]  /*46f0*/  ISETP.NE.AND P0, PT, R0, UR8, PT ;  /* 0x0000000800007c0c */ /* 0x000fda000bf05270 */
[----:B------:R-:W-:Y:S05]  /*4700*/  @P0 BRA `(.L_x_95) ;  /* 0x0000000000580947 */ /* 0x000fea0003800000 */
[----:B------:R-:W1:Y:S02]  /*4710*/  LDS R0, [UR6+0x18] ;  /* 0x00001806ff007984 */ /* 0x000e640008000800 */
[----:B-1----:R-:W-:-:S04]  /*4720*/  LOP3.LUT R0, R0, UR4, RZ, 0xc0, !PT ;  /* 0x0000000400007c12 */ /* 0x002fc8000f8ec0ff */
[----:B------:R-:W-:-:S13]  /*4730*/  ISETP.NE.AND P0, PT, R0, UR4, PT ;  /* 0x0000000400007c0c */ /* 0x000fda000bf05270 */
[----:B------:R-:W-:Y:S05]  /*4740*/  @P0 BRA `(.L_x_96) ;  /* 0x00000000003c0947 */ /* 0x000fea0003800000 */
[----:B------:R-:W1:Y:S01]  /*4750*/  S2R R2, SR_LANEID ;  /* 0x0000000000027919 */ /* 0x000e620000000000 */
[----:B------:R-:W-:Y:S01]  /*4760*/  ULOP3.LUT UR8, URZ, UR8, URZ, 0x33, !UPT ;  /* 0x00000008ff087292 */ /* 0x000fe2000f8e33ff */
[----:B------:R-:W-:Y:S02]  /*4770*/  VOTEU.ANY UR7, UPT, PT ;  /* 0x0000000000077886 */ /* 0x000fe400038e0100 */
[----:B------:R-:W-:-:S03]  /*4780*/  UFLO.U32 UR7, UR7 ;  /* 0x00000007000772bd */ /* 0x000fc600080e0000 */
[----:B------:R-:W-:-:S04]  /*4790*/  IMAD.U32 R0, RZ, RZ, UR8 ;  /* 0x00000008ff007e24 */ /* 0x000fc8000f8e00ff */
[----:B------:R2:W3:Y:S02]  /*47a0*/  REDUX UR5, R0 ;  /* 0x00000000000573c4 */ /* 0x0004e40000000000 */
[----:B------:R1:W-:Y:S02]  /*47b0*/  UTCATOMSWS.AND URZ, UR8 ;  /* 0x0000000800ff79e3 */ /* 0x0003e40008000000 */
[----:B-1----:R-:W-:Y:S02]  /*47c0*/  ISETP.EQ.U32.AND P0, PT, R2, UR7, PT ;  /* 0x0000000702007c0c */ /* 0x002fe4000bf02070 */
[----:B--2---:R-:W-:Y:S02]  /*47d0*/  LOP3.LUT R0, RZ, UR4, RZ, 0x33, !PT ;  /* 0x00000004ff007c12 */ /* 0x004fe4000f8e33ff */
[----:B---3--:R-:W-:Y:S02]  /*47e0*/  MOV R2, UR5 ;  /* 0x0000000500027c02 */ /* 0x008fe40008000f00 */
[----:B------:R-:W1:Y:S07]  /*47f0*/  REDUX UR4, R0 ;  /* 0x00000000000473c4 */ /* 0x000e6e0000000000 */
[----:B------:R2:W-:Y:S01]  /*4800*/  @P0 ATOMS.AND RZ, [UR6+0x14], R2 ;  /* 0x00001402ffff098c */ /* 0x0005e2000a800006 */
[----:B-1----:R-:W-:-:S05]  /*4810*/  IMAD.U32 R0, RZ, RZ, UR4 ;  /* 0x00000004ff007e24 */ /* 0x002fca000f8e00ff */
[----:B------:R2:W-:Y:S01]  /*4820*/  @P0 ATOMS.AND RZ, [UR6+0x18], R0 ;  /* 0x00001800ffff098c */ /* 0x0005e2000a800006 */
[----:B------:R-:W-:Y:S05]  /*4830*/  BRA `(.L_x_97) ;  /* 0x0000000000147947 */ /* 0x000fea0003800000 */
.L_x_96:
[----:B------:R-:W-:Y:S02]  /*4840*/  MOV R2, 0x4860 ;  /* 0x0000486000027802 */ /* 0x000fe40000000f00 */
[----:B---345:R-:W-:Y:S05]  /*4850*/  CALL.REL.NOINC `($__internal_0_$__cuda_sm10x_tcgen05_guardrail_trap_col_being_dealloced_not_returned_by_alloc) ;  /* 0x00000068009c7944 */ /* 0x038fea0003c00000 */
[----:B------:R-:W-:Y:S05]  /*4860*/  BRA `(.L_x_97) ;  /* 0x0000000000087947 */ /* 0x000fea0003800000 */
.L_x_95:
[----:B------:R-:W-:Y:S02]  /*4870*/  MOV R2, 0x4890 ;  /* 0x0000489000027802 */ /* 0x000fe40000000f00 */
[----:B---345:R-:W-:Y:S05]  /*4880*/  CALL.REL.NOINC `($__internal_2_$__cuda_sm10x_tcgen05_guardrail_trap_unallocated_columns_being_dealloced) ;  /* 0x0000006800a87944 */ /* 0x038fea0003c00000 */
.L_x_97:
[----:B------:R-:W-:Y:S01]  /*4890*/  NOP ;  /* 0x0000000000007918 */ /* 0x000fe20000000000 */
[----:B----4-:R-:W-:Y:S05]  /*48a0*/  EXIT ;  /* 0x000000000000794d */ /* 0x010fea0003800000 */
.L_x_68:
[----:B------:R-:W-:-:S09]  /*48b0*/  UISETP.NE.OR UP5, UPT, UR10, 0x3, !UP5 ;  /* 0x000000030a00788c */ /* 0x000fd2000efa5670 */
[----:B------:R-:W-:Y:S05]  /*48c0*/  BRA.U UP5, `(.L_x_98) ;  /* 0x0000001105747547 */ /* 0x000fea000b800000 */
[----:B------:R-:W1:Y:S01]  /*48d0*/  LDC R0, c[0x0][0xb30] ;  /* 0x0002cc00ff007b82 */ /* 0x000e620000000800 */
[----:B------:R-:W2:Y:S01]  /*48e0*/  LDCU.64 UR8, c[0x0][0x888] ;  /* 0x00011100ff0877ac */ /* 0x000ea20008000a00 */
[----:B------:R-:W-:Y:S02]  /*48f0*/  HFMA2 R27, -RZ, RZ, 0, 0 ;  /* 0x00000000ff1b7431 */ /* 0x000fe400000001ff */
[----:B------:R-:W-:Y:S01]  /*4900*/  IMAD.MOV.U32 R29, RZ, RZ, 0x1 ;  /* 0x00000001ff1d7424 */ /* 0x000fe200078e00ff */
[----:B------:R-:W-:Y:S01]  /*4910*/  MOV R25, 0x1000 ;  /* 0x0000100000197802 */ /* 0x000fe20000000f00 */
[----:B------:R-:W3:Y:S01]  /*4920*/  LDCU.64 UR4, c[0x0][0x890] ;  /* 0x00011200ff0477ac */ /* 0x000ee20008000a00 */
[----:B------:R-:W-:Y:S01]  /*4930*/  IMAD.MOV.U32 R28, RZ, RZ, RZ ;  /* 0x000000ffff1c7224 */ /* 0x000fe200078e00ff */
[----:B------:R-:W4:Y:S01]  /*4940*/  LDC R24, c[0x0][0x370] ;  /* 0x0000dc00ff187b82 */ /* 0x000f220000000800 */
[----:B------:R-:W-:Y:S01]  /*4950*/  UMOV UR7, 0x400 ;  /* 0x0000040000077882 */ /* 0x000fe20000000000 */
[----:B------:R-:W-:-:S02]  /*4960*/  UPLOP3.LUT UP1, UPT, UPT, UPT, UPT, 0x40, 0x4 ;  /* 0x000000000004789c */ /* 0x000fc40003f2e870 */
[----:B------:R-:W-:-:S04]  /*4970*/  ULEA UR7, UR37, UR7, 0x18 ;  /* 0x0000000725077291 */ /* 0x000fc8000f8ec0ff */
[----:B------:R-:W4:Y:S01]  /*4980*/  LDC R3, c[0x0][0xb0c] ;  /* 0x0002c300ff037b82 */ /* 0x000f220000000800 */
[----:B------:R-:W-:Y:S02]  /*4990*/  UIADD3 UR13, UPT, UPT, UR7, 0x118, URZ ;  /* 0x00000118070d7890 */ /* 0x000fe4000fffe0ff */
[----:B--2---:R-:W-:Y:S02]  /*49a0*/  UISETP.NE.U32.AND UP3, UPT, UR8, URZ, UPT ;  /* 0x000000ff0800728c */ /* 0x004fe4000bf65070 */
[----:B------:R-:W-:Y:S02]  /*49b0*/  UIADD3 UR41, UPT, UPT, UR7, 0x100, URZ ;  /* 0x0000010007297890 */ /* 0x000fe4000fffe0ff */
[----:B---3--:R-:W-:Y:S01]  /*49c0*/  UISETP.NE.U32.AND UP4, UPT, UR4, URZ, UPT ;  /* 0x000000ff0400728c */ /* 0x008fe2000bf85070 */
[----:B------:R-:W2:Y:S01]  /*49d0*/  LDC R18, c[0x0][0xb20] ;  /* 0x0002c800ff127b82 */ /* 0x000ea20000000800 */
[----:B-1----:R-:W-:Y:S01]  /*49e0*/  ISETP.NE.AND P1, PT, R0, 0x1, PT ;  /* 0x000000010000780c */ /* 0x002fe20003f25270 */
[----:B------:R-:W-:-:S02]  /*49f0*/  UISETP.NE.AND.EX UP3, UPT, UR9, URZ, UPT, UP3 ;  /* 0x000000ff0900728c */ /* 0x000fc4000bf65330 */
[----:B------:R-:W-:Y:S02]  /*4a00*/  UIADD3 UR33, UPT, UPT, UR7, 0x108, URZ ;  /* 0x0000010807217890 */ /* 0x000fe4000fffe0ff */
[----:B------:R-:W-:Y:S02]  /*4a10*/  UIADD3 UR25, UPT, UPT, UR7, 0x110, URZ ;  /* 0x0000011007197890 */ /* 0x000fe4000fffe0ff */
[----:B------:R-:W1:Y:S01]  /*4a20*/  LDC.64 R30, c[0x0][0x348] ;  /* 0x0000d200ff1e7b82 */ /* 0x000e620000000a00 */
[----:B------:R-:W-:Y:S02]  /*4a30*/  UPRMT UR13, UR37, 0x654, UR13 ;  /* 0x00000654250d7896 */ /* 0x000fe4000800000d */
[----:B------:R-:W-:-:S05]  /*4a40*/  UISETP.NE.AND.EX UP4, UPT, UR5, URZ, UPT, UP4 ;  /* 0x000000ff0500728c */ /* 0x000fca000bf85340 */
[----:B------:R-:W3:Y:S08]  /*4a50*/  LDC.64 R16, c[0x0][0xb10] ;  /* 0x0002c400ff107b82 */ /* 0x000ef00000000a00 */
[----:B------:R-:W1:Y:S08]  /*4a60*/  LDC.64 R6, c[0x0][0xb18] ;  /* 0x0002c600ff067b82 */ /* 0x000e700000000a00 */
[----:B------:R-:W1:Y:S08]  /*4a70*/  LDC.64 R4, c[0x0][0xb28] ;  /* 0x0002ca00ff047b82 */ /* 0x000e700000000a00 */
[----:B--2-4-:R-:W1:Y:S02]  /*4a80*/  LDC R19, c[0x0][0x374] ;  /* 0x0000dd00ff137b82 */ /* 0x014e640000000800 */
.L_x_109:
[C---:B------:R-:W-:Y:S02]  /*4a90*/  LEA R0, R28.reuse, UR7, 0x3 ;  /* 0x000000071c007c11 */ /* 0x040fe4000f8e18ff */
[----:B------:R-:W-:Y:S02]  /*4aa0*/  SHF.L.U32 R2, R27, 0x1f, RZ ;  /* 0x0000001f1b027819 */ /* 0x000fe400000006ff */
[----:B------:R-:W-:Y:S02]  /*4ab0*/  LEA R20, R28, UR7, 0x4 ;  /* 0x000000071c147c11 */ /* 0x000fe4000f8e20ff */
[----:B--2---:R-:W2:Y:S02]  /*4ac0*/  SYNCS.PHASECHK.TRANS64.TRYWAIT P0, [R0+URZ+0x150], R2 ;  /* 0x00015002000075a7 */ /* 0x004ea400080011ff */
[----:B--2---:R-:W-:Y:S05]  /*4ad0*/  @!P0 BRA `(.L_x_99) ;  /* 0x0000006000b08947 */ /* 0x004fea0003800000 */
.L_x_210:
[----:B------:R-:W-:Y:S01]  /*4ae0*/  ISETP.GE.AND P0, PT, R40, 0x1, PT ;  /* 0x000000012800780c */ /* 0x000fe20003f06270 */
[----:B------:R-:W4:Y:S01]  /*4af0*/  LDS.128 R20, [R20+0x1e0] ;  /* 0x0001e00014147984 */ /* 0x000f220000000c00 */
[----:B--2---:R-:W-:Y:S01]  /*4b00*/  VIADD R0, R0, 0x160 ;  /* 0x0000016000007836 */ /* 0x004fe20000000000 */
[----:B------:R-:W-:Y:S01]  /*4b10*/  @!PT LDS RZ, [RZ] ;  /* 0x00000000fffff984 */ /* 0x000fe20000000800 */
[----:B------:R-:W-:Y:S01]  /*4b20*/  @!PT LDS RZ, [RZ] ;  /* 0x00000000fffff984 */ /* 0x000fe20000000800 */
[----:B------:R-:W-:Y:S01]  /*4b30*/  @!PT LDS RZ, [RZ] ;  /* 0x00000000fffff984 */ /* 0x000fe20000000800 */
[----:B------:R-:W-:Y:S01]  /*4b40*/  @!PT LDS RZ, [RZ] ;  /* 0x00000000fffff984 */ /* 0x000fe20000000800 */
[----:B------:R2:W-:Y:S06]  /*4b50*/  MEMBAR.ALL.CTA ;  /* 0x0000000000007992 */ /* 0x0005ec0000008000 */
[----:B--2---:R-:W2:Y:S01]  /*4b60*/  FENCE.VIEW.ASYNC.S ;  /* 0x00000000000073c6 */ /* 0x004ea20000000000 */
[----:B------:R-:W-:Y:S04]  /*4b70*/  PRMT R0, RZ, 0x654, R0 ;  /* 0x00000654ff007816 */ /* 0x000fe80000000000 */
[----:B--2---:R2:W-:Y:S01]  /*4b80*/  SYNCS.ARRIVE.TRANS64.RED.A1T0 RZ, [R0+URZ], RZ ;  /* 0x000000ff00ff79a7 */ /* 0x0045e200081004ff */
[----:B----4-:R-:W-:Y:S11]  /*4b90*/  LOP3.LUT P3, RZ, R22, 0x1, RZ, 0xc0, !PT ;  /* 0x0000000116ff7812 */ /* 0x010ff6000786c0ff */
[----:B------:R-:W-:Y:S02]  /*4ba0*/  @!UPT UIADD3 URZ, UPT, UPT, URZ, URZ, URZ ;  /* 0x000000fffffff290 */ /* 0x000fe4000fffe0ff */
[----:B------:R-:W-:Y:S02]  /*4bb0*/  @P3 MOV R11, R20 ;  /* 0x00000014000b3202 */ /* 0x000fe40000000f00 */
[----:B------:R-:W-:Y:S01]  /*4bc0*/  @P3 LOP3.LUT R10, R21, 0xffff, RZ, 0xc0, !PT ;  /* 0x0000ffff150a3812 */ /* 0x000fe200078ec0ff */
[----:B--2---:R-:W-:Y:S06]  /*4bd0*/  @!P0 BRA `(.L_x_100) ;  /* 0x0000000000a48947 */ /* 0x004fec0003800000 */
[-C--:B-1----:R-:W-:Y:S01]  /*4be0*/  IMAD.HI.U32 R0, R19, R7.reuse, RZ ;  /* 0x0000000713007227 */ /* 0x082fe200078e00ff */
[----:B------:R-:W-:Y:S02]  /*4bf0*/  ISETP.NE.AND P0, PT, R6, 0x1, PT ;  /* 0x000000010600780c */ /* 0x000fe40003f05270 */
[----:B------:R-:W-:Y:S01]  /*4c00*/  ISETP.NE.AND P2, PT, R40, 0x1, PT ;  /* 0x000000012800780c */ /* 0x000fe20003f45270 */
[----:B---3--:R-:W-:Y:S01]  /*4c10*/  IMAD.HI.U32 R9, R24, R16, RZ ;  /* 0x0000001018097227 */ /* 0x008fe200078e00ff */
[----:B------:R-:W-:Y:S02]  /*4c20*/  SHF.R.U32.HI R0, RZ, R18, R0 ;  /* 0x00000012ff007219 */ /* 0x000fe40000011600 */
[----:B------:R-:W-:Y:S01]  /*4c30*/  ISETP.NE.AND P4, PT, R3, 0x1, PT ;  /* 0x000000010300780c */ /* 0x000fe20003f85270 */
[----:B------:R-:W-:Y:S01]  /*4c40*/  IMAD.HI.U32 R13, R10, R7, RZ ;  /* 0x000000070a0d7227 */ /* 0x000fe200078e00ff */
[----:B------:R-:W-:Y:S02]  /*4c50*/  SHF.R.U32.HI R9, RZ, R17, R9 ;  /* 0x00000011ff097219 */ /* 0x000fe40000011609 */
[----:B------:R-:W-:Y:S01]  /*4c60*/  SEL R0, R19, R0, !P0 ;  /* 0x0000000013007207 */ /* 0x000fe20004000000 */
[----:B------:R-:W-:Y:S01]  /*4c70*/  IMAD.HI.U32 R12, R11, R16, RZ ;  /* 0x000000100b0c7227 */ /* 0x000fe200078e00ff */
[----:B------:R-:W-:Y:S03]  /*4c80*/  SEL R9, R24, R9, !P4 ;  /* 0x0000000918097207 */ /* 0x000fe60006000000 */
[-C--:B------:R-:W-:Y:S01]  /*4c90*/  IMAD.HI.U32 R8, R0, R4.reuse, RZ ;  /* 0x0000000400087227 */ /* 0x080fe200078e00ff */
[----:B------:R-:W-:Y:S03]  /*4ca0*/  SHF.R.U32.HI R12, RZ, R17, R12 ;  /* 0x00000011ff0c7219 */ /* 0x000fe6000001160c */
[----:B------:R-:W-:Y:S01]  /*4cb0*/  IMAD.HI.U32 R2, R9, R4, RZ ;  /* 0x0000000409027227 */ /* 0x000fe200078e00ff */
[-C--:B------:R-:W-:Y:S02]  /*4cc0*/  @P2 SHF.R.U32.HI R0, RZ, R5.reuse, R8 ;  /* 0x00000005ff002219 */ /* 0x080fe40000011608 */
[----:B------:R-:W-:Y:S02]  /*4cd0*/  SHF.R.U32.HI R8, RZ, R18, R13 ;  /* 0x00000012ff087219 */ /* 0x000fe4000001160d */
[----:B------:R-:W-:Y:S01]  /*4ce0*/  @P2 SHF.R.U32.HI R9, RZ, R5, R2 ;  /* 0x00000005ff092219 */ /* 0x000fe20000011602 */
[----:B------:R-:W-:Y:S01]  /*4cf0*/  IMAD R0, R40, R0, RZ ;  /* 0x0000000028007224 */ /* 0x000fe200078e02ff */
[----:B------:R-:W-:Y:S02]  /*4d00*/  SEL R8, R10, R8, !P0 ;  /* 0x000000080a087207 */ /* 0x000fe40004000000 */
[----:B------:R-:W-:Y:S01]  /*4d10*/  SEL R2, R11, R12, !P4 ;  /* 0x0000000c0b027207 */ /* 0x000fe20006000000 */
[----:B------:R-:W-:Y:S01]  /*4d20*/  IMAD R12, R40, R9, RZ ;  /* 0x00000009280c7224 */ /* 0x000fe200078e02ff */
[C---:B------:R-:W-:Y:S01]  /*4d30*/  ISETP.GE.AND P0, PT, R8.reuse, R0, PT ;  /* 0x000000000800720c */ /* 0x040fe20003f06270 */
[----:B------:R-:W-:Y:S03]  /*4d40*/  IMAD.HI.U32 R0, R8, R4, RZ ;  /* 0x0000000408007227 */ /* 0x000fe600078e00ff */
[----:B------:R-:W-:Y:S02]  /*4d50*/  ISETP.GE.OR P0, PT, R2, R12, P0 ;  /* 0x0000000c0200720c */ /* 0x000fe40000706670 */
[-C--:B------:R-:W-:Y:S04]  /*4d60*/  SHF.R.U32.HI R0, RZ, R5.reuse, R0 ;  /* 0x00000005ff007219 */ /* 0x080fe80000011600 */
[----:B------:R-:W-:Y:S05]  /*4d70*/  SEL R13, R8, R0, !P2 ;  /* 0x00000000080d7207 */ /* 0x000fea0005000000 */
[----:B------:R-:W-:Y:S02]  /*4d80*/  IMAD.MOV R12, RZ, RZ, -R13 ;  /* 0x000000ffff0c7224 */ /* 0x000fe400078e0a0d */
[----:B------:R-:W-:Y:S04]  /*4d90*/  @!P0 IMAD.HI.U32 R0, R2, R4, RZ ;  /* 0x0000000402008227 */ /* 0x000fe800078e00ff */
[----:B------:R-:W-:Y:S01]  /*4da0*/  IMAD R12, R40, R12, R8 ;  /* 0x0000000c280c7224 */ /* 0x000fe200078e0208 */
[----:B------:R-:W-:Y:S04]  /*4db0*/  @!P0 SHF.R.U32.HI R0, RZ, R5, R0 ;  /* 0x00000005ff008219 */ /* 0x000fe80000011600 */
[----:B------:R-:W-:Y:S04]  /*4dc0*/  @!P0 SEL R0, R2, R0, !P2 ;  /* 0x0000000002008207 */ /* 0x000fe80005000000 */
[----:B------:R-:W-:Y:S01]  /*4dd0*/  @!P0 IADD3 R13, PT, PT, R13, -R0, RZ ;  /* 0x800000000d0d8210 */ /* 0x000fe20007ffe0ff */
[----:B------:R-:W-:Y:S01]  /*4de0*/  @!P0 IMAD R0, R9, R12, R0 ;  /* 0x0000000c09008224 */ /* 0x000fe200078e0200 */
[----:B------:R-:W-:Y:S01]  /*4df0*/  IADD3 R9, PT, PT, -R8, RZ, RZ ;  /* 0x000000ff08097210 */ /* 0x000fe20007ffe1ff */
[--C-:B------:R-:W-:Y:S02]  /*4e00*/  IMAD.MOV R12, RZ, RZ, -R2.reuse ;  /* 0x000000ffff0c7224 */ /* 0x100fe400078e0a02 */
[----:B------:R-:W-:Y:S02]  /*4e10*/  @!P0 IMAD R8, R13, R40, R2 ;  /* 0x000000280d088224 */ /* 0x000fe400078e0202 */
[----:B------:R-:W-:Y:S02]  /*4e20*/  @!P0 IMAD.MOV.U32 R2, RZ, RZ, R0 ;  /* 0x000000ffff028224 */ /* 0x000fe400078e0000 */
[----:B------:R-:W-:Y:S02]  /*4e30*/  IMAD R11, R3, R12, R11 ;  /* 0x0000000c030b7224 */ /* 0x000fe400078e020b */
[----:B------:R-:W-:Y:S02]  /*4e40*/  IMAD R10, R6, R9, R10 ;  /* 0x00000009060a7224 */ /* 0x000fe400078e020a */
[----:B------:R-:W-:Y:S02]  /*4e50*/  IMAD R11, R2, R3, R11 ;  /* 0x00000003020b7224 */ /* 0x000fe400078e020b */
[----:B------:R-:W-:Y:S02]  /*4e60*/  IMAD R10, R8, R6, R10 ;  /* 0x00000006080a7224 */ /* 0x000fe400078e020a */
.L_x_100:
[----:B------:R-:W-:Y:S05]  /*4e70*/  BRA.U UP1, `(.L_x_101) ;  /* 0x0000000101107547 */ /* 0x000fea000b800000 */
[----:B------:R-:W-:Y:S04]  /*4e80*/  MOV R2, UR6 ;  /* 0x0000000600027c02 */ /* 0x000fe80008000f00 */
[----:B------:R-:W-:Y:S04]  /*4e90*/  SHF.L.U32 R2, R2, 0x1f, RZ ;  /* 0x0000001f02027819 */ /* 0x000fe800000006ff */
[----:B------:R-:W2:Y:S02]  /*4ea0*/  SYNCS.PHASECHK.TRANS64.TRYWAIT P0, [UR7+0x148], R2 ;  /* 0x00014802ff0075a7 */ /* 0x000ea40008001107 */
[----:B--2---:R-:W-:Y:S05]  /*4eb0*/  @!P0 BRA `(.L_x_102) ;  /* 0x0000005c00cc8947 */ /* 0x004fea0003800000 */
.L_x_101:
[----:B------:R-:W-:Y:S02]  /*4ec0*/  R2UR UR42, R15 ;  /* 0x000000000f2a72ca */ /* 0x000fe400000e0000 */
[----:B------:R-:W-:Y:S02]  /*4ed0*/  R2UR UR43, R14 ;  /* 0x000000000e2b72ca */ /* 0x000fe400000e0000 */
[----:B------:R-:W-:Y:S02]  /*4ee0*/  ISETP.NE.U32.AND P2, PT, RZ, UR4, PT ;  /* 0x00000004ff007c0c */ /* 0x000fe4000bf45070 */
[----:B------:R-:W-:Y:S02]  /*4ef0*/  SHF.L.U32 R14, R29, 0x1f, RZ ;  /* 0x0000001f1d0e7819 */ /* 0x000fe400000006ff */
[----:B------:R-:W-:Y:S05]  /*4f00*/  ISETP.NE.AND.EX P2, PT, RZ, UR5, PT, P2 ;  /* 0x00000005ff007c0c */ /* 0x000fea000bf45320 */
[----:B------:R-:W-:Y:S02]  /*4f10*/  USHF.L.U32 UR42, UR42, 0x8, URZ ;  /* 0x000000082a2a7899 */ /* 0x000fe400080006ff */
[----:B------:R-:W-:Y:S01]  /*4f20*/  USHF.L.U32 UR43, UR43, 0x6, URZ ;  /* 0x000000062b2b7899 */ /* 0x000fe200080006ff */
[----:B------:R-:W-:Y:S11]  /*4f30*/  BRA.U !UP4, `(.L_x_103) ;  /* 0x000000010c347547 */ /* 0x000ff6000b800000 */
[----:B------:R-:W-:Y:S01]  /*4f40*/  UPLOP3.LUT UP0, UPT, UPT, UPT, UP3, 0x80, 0x8 ;  /* 0x000000000008789c */ /* 0x000fe20003f0f030 */
[----:B--2---:R-:W-:Y:S02]  /*4f50*/  HFMA2 R0, -RZ, RZ, 0, 5.9604644775390625e-08 ;  /* 0x00000001ff007431 */ /* 0x004fe400000001ff */
[----:B------:R-:W-:Y:S03]  /*4f60*/  IMAD.MOV.U32 R96, RZ, RZ, 0x1 ;  /* 0x00000001ff607424 */ /* 0x000fe600078e00ff */
[----:B------:R-:W-:Y:S05]  /*4f70*/  PLOP3.LUT P0, PT, PT, PT, UP0, 0x80, 0x8 ;  /* 0x000000000008781c */ /* 0x000fea0003f0f008 */
[----:B------:R-:W2:Y:S01]  /*4f80*/  @UP0 LDCU.64 UR10, c[0x0][0x888] ;  /* 0x00011100ff0a07ac */ /* 0x000ea20008000a00 */
[----:B------:R-:W-:Y:S07]  /*4f90*/  @UP0 UIMAD UR8, UR36, UR4, URZ ;  /* 0x00000004240802a4 */ /* 0x000fee000f8e02ff */
[----:B------:R-:W-:Y:S01]  /*4fa0*/  @!P0 PRMT R96, R0, 0x7610, R96 ;  /* 0x0000761000608816 */ /* 0x000fe20000000060 */
[----:B--2---:R-:W-:Y:S03]  /*4fb0*/  @UP0 UIMAD.WIDE UR10, UR8, 0x4, UR10 ;  /* 0x00000004080a08a5 */ /* 0x004fe6000f8e020a */
[----:B------:R-:W2:Y:S03]  /*4fc0*/  @!UP0 LDCU UR8, c[0x0][0x880] ;  /* 0x00011000ff0887ac */ /* 0x000ea60008000800 */
[----:B------:R-:W-:Y:S01]  /*4fd0*/  IMAD.U32 R8, RZ, RZ, UR10 ;  /* 0x0000000aff087e24 */ /* 0x000fe2000f8e00ff */
[----:B------:R-:W-:Y:S05]  /*4fe0*/  MOV R9, UR11 ;  /* 0x0000000b00097c02 */ /* 0x000fea0008000f00 */
[----:B-----5:R4:W5:Y:S02]  /*4ff0*/  @P0 LDG.E R49, desc[UR46][R8.64] ;  /* 0x0000002e08310981 */ /* 0x020964000c1e1900 */
[----:B--2-4-:R-:W-:Y:S07]  /*5000*/  @!P0 IMAD.U32 R49, RZ, RZ, UR8 ;  /* 0x00000008ff318e24 */ /* 0x014fee000f8e00ff */
.L_x_103:
[----:B-----5:R-:W-:Y:S01]  /*5010*/  @!P2 FSETP.EQ.AND P0, PT, R49, RZ, PT ;  /* 0x000000ff3100a20b */ /* 0x020fe20003f02000 */
[----:B------:R-:W-:Y:S01]  /*5020*/  @!UPT UIADD3 URZ, UPT, UPT, URZ, URZ, URZ ;  /* 0x000000fffffff290 */ /* 0x000fe2000fffe0ff */
[----:B------:R-:W-:Y:S11]  /*5030*/  @!P2 BRA `(.L_x_104) ;  /* 0x000000000014a947 */ /* 0x000ff60003800000 */
[----:B------:R-:W-:Y:S02]  /*5040*/  LOP3.LUT P2, RZ, R96, 0xff, RZ, 0xc0, !PT ;  /* 0x000000ff60ff7812 */ /* 0x000fe4000784c0ff */
[----:B------:R-:W-:Y:S04]  /*5050*/  PLOP3.LUT P0, PT, PT, PT, UP0, 0x80, 0x8 ;  /* 0x000000000008781c */ /* 0x000fe80003f0f008 */
[----:B------:R-:W-:Y:S07]  /*5060*/  PLOP3.LUT P0, PT, P0, PT, PT, 0x8, 0x80 ;  /* 0x000000000080781c */ /* 0x000fee000070e170 */
[----:B------:R-:W-:Y:S11]  /*5070*/  @P2 FSETP.EQ.AND P0, PT, R49, RZ, PT ;  /* 0x000000ff3100220b */ /* 0x000ff60003f02000 */
[----:B------:R-:W-:Y:S02]  /*5080*/  @!UPT UIADD3 URZ, UPT, UPT, URZ, URZ, URZ ;  /* 0x000000fffffff290 */ /* 0x000fe4000fffe0ff */
.L_x_104:
[----:B------:R-:W4:Y:S01]  /*5090*/  SYNCS.PHASECHK.TRANS64.TRYWAIT P2, [UR7+0x120], R14 ;  /* 0x0001200eff0075a7 */ /* 0x000f220008041107 */
[----:B------:R-:W-:Y:S04]  /*50a0*/  ELECT P4, URZ, PT ;  /* 0x0000000000ff782f */ /* 0x000fe80003880000 */
[----:B------:R-:W-:Y:S11]  /*50b0*/  PLOP3.LUT P4, PT, P0, P4, PT, 0xf2, 0x2f ;  /* 0x00000000002f781c */ /* 0x000ff60000789e72 */
[----:B------:R-:W-:Y:S02]  /*50c0*/  @!UPT UIADD3 URZ, UPT, UPT, URZ, URZ, URZ ;  /* 0x000000fffffff290 */ /* 0x000fe4000fffe0ff */
[----:B-1----:R-:W-:Y:S05]  /*50d0*/  @!P4 IADD3 R8, P0, PT, R30, 0x580, RZ ;  /* 0x000005801e08c810 */ /* 0x002fea0007f1e0ff */
[----:B--2---:R-:W-:Y:S01]  /*50e0*/  @!P4 IMAD.X R2, RZ, RZ, R31, P0 ;  /* 0x000000ffff02c224 */ /* 0x004fe200000e061f */
[----:B----4-:R-:W-:Y:S07]  /*50f0*/  @!P2 BRA `(.L_x_105) ;  /* 0x0000005c0054a947 */ /* 0x010fee0003800000 */
.L_x_213:
[----:B------:R-:W-:Y:S01]  /*5100*/  @!P4 R2UR UR9, R8 ;  /* 0x000000000809c2ca */ /* 0x000fe200000e0000 */
[----:B------:R-:W-:Y:S01]  /*5110*/  VOTEU.ALL UP1, P4 ;  /* 0x0000000000ff7886 */ /* 0x000fe20002020000 */
[----:B------:R-:W-:Y:S01]  /*5120*/  @!P4 R2UR UR8, R2 ;  /* 0x000000000208c2ca */ /* 0x000fe200000e0000 */
[----:B------:R-:W-:Y:S01]  /*5130*/  VOTEU.ALL UP2, P4 ;  /* 0x0000000000ff7886 */ /* 0x000fe20002040000 */
[----:B------:R-:W-:Y:S01]  /*5140*/  UMOV UR16, 0x0 ;  /* 0x0000000000107882 */ /* 0x000fe20000000000 */
[----:B------:R-:W-:Y:S01]  /*5150*/  UMOV UR17, 0x10000000 ;  /* 0x1000000000117882 */ /* 0x000fe20000000000 */
[----:B------:R-:W-:Y:S01]  /*5160*/  @!UP1 UIADD3 UR40, UPT, UPT, UR7, 0x300, URZ ;  /* 0x0000030007289890 */ /* 0x000fe2000fffe0ff */
[----:B-1----:R-:W-:Y:S01]  /*5170*/  @!P4 IMAD.MOV.U32 R0, RZ, RZ, 0x1000 ;  /* 0x00001000ff00c424 */ /* 0x002fe200078e00ff */
[----:B------:R-:W-:Y:S01]  /*5180*/  UMOV UR44, UR36 ;  /* 0x00000024002c7c82 */ /* 0x000fe20008000000 */
[----:B------:R-:W-:Y:S01]  /*5190*/  @!UP1 UIADD3 UR10, UPT, UPT, UR42, 0x80, URZ ;  /* 0x000000802a0a9890 */ /* 0x000fe2000fffe0ff */
[----:B------:R-:W-:Y:S01]  /*51a0*/  UMOV UR11, UR43 ;  /* 0x0000002b000b7c82 */ /* 0x000fe20008000000 */
[----:B------:R-:W-:Y:S02]  /*51b0*/  UMOV UR12, UR36 ;  /* 0x00000024000c7c82 */ /* 0x000fe40008000000 */
[----:B------:R-:W-:Y:S01]  /*51c0*/  IMAD.U32 R8, RZ, RZ, UR9 ;  /* 0x00000009ff087e24 */ /* 0x000fe2000f8e00ff */
[----:B------:R-:W-:Y:S01]  /*51d0*/  UMOV UR9, UR41 ;  /* 0x0000002900097c82 */ /* 0x000fe20008000000 */
[----:B------:R-:W-:Y:S01]  /*51e0*/  IMAD.U32 R9, RZ, RZ, UR8 ;  /* 0x00000008ff097e24 */ /* 0x000fe2000f8e00ff */
[----:B------:R-:W-:Y:S02]  /*51f0*/  @!UP1 UIADD3 UR8, UPT, UPT, UR7, 0xb00, URZ ;  /* 0x00000b0007089890 */ /* 0x000fe4000fffe0ff */
[----:B------:R-:W-:Y:S01]  /*5200*/  @!P4 R2UR UR18, R8 ;  /* 0x000000000812c2ca */ /* 0x000fe200000e0000 */
[----:B------:R-:W-:Y:S01]  /*5210*/  VOTEU.ALL UP1, P4 ;  /* 0x0000000000ff7886 */ /* 0x000fe20002020000 */
[----:B------:R-:W-:Y:S01]  /*5220*/  @!P4 R2UR UR19, R9 ;  /* 0x000000000913c2ca */ /* 0x000fe200000e0000 */
[----:B------:R-:W-:Y:S01]  /*5230*/  UPRMT UR14, UR37, 0x654, UR41 ;  /* 0x00000654250e7896 */ /* 0x000fe20008000029 */
[----:B------:R-:W-:Y:S05]  /*5240*/  @!P4 IADD3 R8, P0, PT, R30, 0x580, RZ ;  /* 0x000005801e08c810 */ /* 0x000fea0007f1e0ff */
[----:B------:R-:W-:Y:S06]  /*5250*/  @!P4 IMAD.X R2, RZ, RZ, R31, P0 ;  /* 0x000000ffff02c224 */ /* 0x000fec00000e061f */
[----:B------:R1:W-:Y:S01]  /*5260*/  @!UP2 UTMALDG.3D [UR40], [UR18], desc[UR16] ;  /* 0x000010281200a5b4 */ /* 0x0003e20008011000 */
[----:B------:R1:W-:Y:S01]  /*5270*/  @!UP1 UTMALDG.3D [UR8], [UR18], desc[UR16] ;  /* 0x00001008120095b4 */ /* 0x0003e20008011000 */
[----:B------:R1:W-:Y:S01]  /*5280*/  @!P4 SYNCS.ARRIVE.TRANS64.RED.A0TR RZ, [UR7+0x100], R0 ;  /* 0x00010000ffffc9a7 */ /* 0x0003e20008300407 */
[----:B------:R-:W-:Y:S01]  /*5290*/  SYNCS.ARRIVE.TRANS64.RED.A1T0 RZ, [UR14], RZ ;  /* 0x000000ffffff79a7 */ /* 0x000fe2000810040e */
[----:B------:R-:W2:Y:S02]  /*52a0*/  SYNCS.PHASECHK.TRANS64.TRYWAIT P2, [UR7+0x128], R14 ;  /* 0x0001280eff0075a7 */ /* 0x000ea40008041107 */
[----:B-12---:R-:W-:Y:S05]  /*52b0*/  @!P2 BRA `(.L_x_106) ;  /* 0x0000005800fca947 */ /* 0x006fea0003800000 */
.L_x_215:
        /* <DEDUP_REMOVED lines=8> */
[----:B------:R-:W-:Y:S01]  /*5340*/  @!UP1 UIADD3 UR32, UPT, UPT, UR7, 0x1300, URZ ;  /* 0x0000130007209890 */ /* 0x000fe2000fffe0ff */
[----:B------:R-:W-:Y:S01]  /*5350*/  UMOV UR35, UR43 ;  /* 0x0000002b00237c82 */ /* 0x000fe20008000000 */
[----:B------:R-:W-:Y:S03]  /*5360*/  @!UP1 UIADD3 UR10, UPT, UPT, UR42, 0xa0, URZ ;  /* 0x000000a02a0a9890 */ /* 0x000fe6000fffe0ff */
[----:B------:R-:W-:Y:S01]  /*5370*/  IMAD.U32 R8, RZ, RZ, UR9 ;  /* 0x00000009ff087e24 */ /* 0x000fe2000f8e00ff */
[----:B------:R-:W-:Y:S01]  /*5380*/  UMOV UR9, UR33 ;  /* 0x0000002100097c82 */ /* 0x000fe20008000000 */
[----:B------:R-:W-:Y:S01]  /*5390*/  IMAD.U32 R9, RZ, RZ, UR8 ;  /* 0x00000008ff097e24 */ /* 0x000fe2000f8e00ff */
[----:B------:R-:W-:Y:S02]  /*53a0*/  @!UP1 UIADD3 UR8, UPT, UPT, UR7, 0x1b00, URZ ;  /* 0x00001b0007089890 */ /* 0x000fe4000fffe0ff */
[----:B------:R-:W-:Y:S01]  /*53b0*/  @!P4 R2UR UR18, R8 ;  /* 0x000000000812c2ca */ /* 0x000fe200000e0000 */
[----:B------:R-:W-:Y:S01]  /*53c0*/  VOTEU.ALL UP1, P4 ;  /* 0x0000000000ff7886 */ /* 0x000fe20002020000 */
[----:B------:R-:W-:Y:S01]  /*53d0*/  @!P4 R2UR UR19, R9 ;  /* 0x000000000913c2ca */ /* 0x000fe200000e0000 */
[----:B------:R-:W-:Y:S01]  /*53e0*/  UMOV UR11, UR43 ;  /* 0x0000002b000b7c82 */ /* 0x000fe20008000000 */
[----:B------:R-:W-:Y:S01]  /*53f0*/  UMOV UR12, UR36 ;  /* 0x00000024000c7c82 */ /* 0x000fe20008000000 */
[----:B------:R-:W-:Y:S01]  /*5400*/  UPRMT UR14, UR37, 0x654, UR33 ;  /* 0x00000654250e7896 */ /* 0x000fe20008000021 */
[----:B------:R-:W-:Y:S05]  /*5410*/  @!P4 IADD3 R8, P0, PT, R30, 0x580, RZ ;  /* 0x000005801e08c810 */ /* 0x000fea0007f1e0ff */
[----:B------:R-:W-:Y:S04]  /*5420*/  @!P4 IMAD.X R2, RZ, RZ, R31, P0 ;  /* 0x000000ffff02c224 */ /* 0x000fe800000e061f */
[----:B------:R1:W-:Y:S01]  /*5430*/  @!UP2 UTMALDG.3D [UR32], [UR18], desc[UR16] ;  /* 0x000010201200a5b4 */ /* 0x0003e20008011000 */
[----:B------:R1:W-:Y:S01]  /*5440*/  @!UP1 UTMALDG.3D [UR8], [UR18], desc[UR16] ;  /* 0x00001008120095b4 */ /* 0x0003e20008011000 */
[----:B------:R1:W-:Y:S01]  /*5450*/  @!P4 SYNCS.ARRIVE.TRANS64.RED.A0TR RZ, [UR7+0x108], R0 ;  /* 0x00010800ffffc9a7 */ /* 0x0003e20008300407 */
[----:B------:R-:W-:Y:S01]  /*5460*/  SYNCS.ARRIVE.TRANS64.RED.A1T0 RZ, [UR14], RZ ;  /* 0x000000ffffff79a7 */ /* 0x000fe2000810040e */
[----:B------:R-:W2:Y:S02]  /*5470*/  SYNCS.PHASECHK.TRANS64.TRYWAIT P2, [UR7+0x130], R14 ;  /* 0x0001300eff0075a7 */ /* 0x000ea40008041107 */
[----:B-12---:R-:W-:Y:S05]  /*5480*/  @!P2 BRA `(.L_x_107) ;  /* 0x0000005800a0a947 */ /* 0x006fea0003800000 */
.L_x_217:
[----:B------:R-:W2:Y:S01]  /*5490*/  LDC.64 R12, c[0x0][0xb18] ;  /* 0x0002c600ff0c7b82 */ /* 0x000ea20000000a00 */
[----:B------:R-:W-:Y:S01]  /*54a0*/  @!P4 R2UR UR8, R2 ;  /* 0x000000000208c2ca */ /* 0x000fe200000e0000 */
[----:B------:R-:W-:Y:S01]  /*54b0*/  VOTEU.ALL UP1, P4 ;  /* 0x0000000000ff7886 */ /* 0x000fe20002020000 */
[----:B------:R-:W-:Y:S01]  /*54c0*/  @!P4 R2UR UR9, R8 ;  /* 0x000000000809c2ca */ /* 0x000fe200000e0000 */
[----:B------:R-:W-:Y:S01]  /*54d0*/  VOTEU.ALL UP2, P4 ;  /* 0x0000000000ff7886 */ /* 0x000fe20002040000 */
[----:B------:R-:W-:Y:S03]  /*54e0*/  UMOV UR16, 0x0 ;  /* 0x0000000000107882 */ /* 0x000fe60000000000 */
[----:B------:R-:W4:Y:S01]  /*54f0*/  @!P1 LDC R2, c[0x0][0xb0c] ;  /* 0x0002c300ff029b82 */ /* 0x000f220000000800 */
[----:B------:R-:W-:Y:S01]  /*5500*/  @!UP1 UIADD3 UR26, UPT, UPT, UR42, 0x40, URZ ;  /* 0x000000402a1a9890 */ /* 0x000fe2000fffe0ff */
[----:B-1----:R-:W-:Y:S01]  /*5510*/  @!P4 IMAD.MOV.U32 R0, RZ, RZ, 0x1000 ;  /* 0x00001000ff00c424 */ /* 0x002fe200078e00ff */
[----:B------:R-:W-:Y:S01]  /*5520*/  @!UP1 UIADD3 UR24, UPT, UPT, UR7, 0x2300, URZ ;  /* 0x0000230007189890 */ /* 0x000fe2000fffe0ff */
[----:B------:R-:W-:Y:S01]  /*5530*/  @P3 SHF.R.U32.HI R26, RZ, 0x10, R21 ;  /* 0x00000010ff1a3819 */ /* 0x000fe20000011615 */
[----:B------:R-:W-:Y:S01]  /*5540*/  UMOV UR17, 0x10000000 ;  /* 0x1000000000117882 */ /* 0x000fe20000000000 */
[----:B------:R-:W-:Y:S01]  /*5550*/  UMOV UR27, UR43 ;  /* 0x0000002b001b7c82 */ /* 0x000fe20008000000 */
[----:B------:R-:W-:Y:S01]  /*5560*/  UMOV UR28, UR36 ;  /* 0x00000024001c7c82 */ /* 0x000fe20008000000 */
[----:B------:R-:W-:Y:S01]  /*5570*/  IMAD.U32 R9, RZ, RZ, UR8 ;  /* 0x00000008ff097e24 */ /* 0x000fe2000f8e00ff */
[----:B------:R-:W-:Y:S01]  /*5580*/  @!UP1 UIADD3 UR10, UPT, UPT, UR42, 0xc0, URZ ;  /* 0x000000c02a0a9890 */ /* 0x000fe2000fffe0ff */
[----:B------:R-:W-:Y:S01]  /*5590*/  IMAD.U32 R8, RZ, RZ, UR9 ;  /* 0x00000009ff087e24 */ /* 0x000fe2000f8e00ff */
[----:B------:R-:W-:Y:S01]  /*55a0*/  @!UP1 UIADD3 UR8, UPT, UPT, UR7, 0x2b00, URZ ;  /* 0x00002b0007089890 */ /* 0x000fe2000fffe0ff */
[----:B------:R-:W-:Y:S01]  /*55b0*/  VIADD R28, R28, 0x1 ;  /* 0x000000011c1c7836 */ /* 0x000fe20000000000 */
[----:B------:R-:W-:Y:S01]  /*55c0*/  @!P4 R2UR UR19, R9 ;  /* 0x000000000913c2ca */ /* 0x000fe200000e0000 */
[----:B------:R-:W-:Y:S01]  /*55d0*/  VOTEU.ALL UP1, P4 ;  /* 0x0000000000ff7886 */ /* 0x000fe20002020000 */
[----:B------:R-:W-:Y:S01]  /*55e0*/  @!P4 R2UR UR18, R8 ;  /* 0x000000000812c2ca */ /* 0x000fe200000e0000 */
[----:B------:R-:W-:Y:S01]  /*55f0*/  UMOV UR9, UR25 ;  /* 0x0000001900097c82 */ /* 0x000fe20008000000 */
[----:B------:R-:W1:Y:S01]  /*5600*/  LDC.64 R8, c[0x0][0xb10] ;  /* 0x0002c400ff087b82 */ /* 0x000e620000000a00 */
[----:B------:R-:W-:Y:S01]  /*5610*/  UMOV UR11, UR43 ;  /* 0x0000002b000b7c82 */ /* 0x000fe20008000000 */
[----:B------:R-:W-:Y:S01]  /*5620*/  UMOV UR12, UR36 ;  /* 0x00000024000c7c82 */ /* 0x000fe20008000000 */
[----:B------:R-:W-:Y:S08]  /*5630*/  UPRMT UR14, UR37, 0x654, UR25 ;  /* 0x00000654250e7896 */ /* 0x000ff00008000019 */
[----:B------:R1:W-:Y:S01]  /*5640*/  @!UP2 UTMALDG.3D [UR24], [UR18], desc[UR16] ;  /* 0x000010181200a5b4 */ /* 0x0003e20008011000 */
[----:B------:R1:W-:Y:S01]  /*5650*/  @!UP1 UTMALDG.3D [UR8], [UR18], desc[UR16] ;  /* 0x00001008120095b4 */ /* 0x0003e20008011000 */
[----:B------:R5:W-:Y:S01]  /*5660*/  @!P4 SYNCS.ARRIVE.TRANS64.RED.A0TR RZ, [UR7+0x110], R0 ;  /* 0x00011000ffffc9a7 */ /* 0x000be20008300407 */
[C---:B-1----:R-:W-:Y:S01]  /*5670*/  @!P1 IMAD.HI.U32 R8, R11.reuse, R8, RZ ;  /* 0x000000080b089227 */ /* 0x042fe200078e00ff */
[----:B--2---:R-:W-:Y:S02]  /*5680*/  @!P1 ISETP.NE.AND P0, PT, R12, 0x1, PT ;  /* 0x000000010c00980c */ /* 0x004fe40003f05270 */
[----:B----4-:R-:W-:Y:S01]  /*5690*/  @!P1 ISETP.NE.AND P2, PT, R2, 0x1, PT ;  /* 0x000000010200980c */ /* 0x010fe20003f45270 */
[C---:B------:R-:W-:Y:S01]  /*56a0*/  @!P1 IMAD.HI.U32 R13, R10.reuse, R13, RZ ;  /* 0x0000000d0a0d9227 */ /* 0x040fe200078e00ff */
[----:B------:R-:W-:Y:S04]  /*56b0*/  @!P1 SHF.R.U32.HI R8, RZ, R9, R8 ;  /* 0x00000009ff089219 */ /* 0x000fe80000011608 */
[----:B------:R-:W-:Y:S01]  /*56c0*/  @!P1 SEL R8, R11, R8, !P2 ;  /* 0x000000080b089207 */ /* 0x000fe20005000000 */
[----:B------:R-:W-:Y:S01]  /*56d0*/  SYNCS.ARRIVE.TRANS64.RED.A1T0 RZ, [UR14], RZ ;  /* 0x000000ffffff79a7 */ /* 0x000fe2000810040e */
[----:B------:R-:W1:Y:S01]  /*56e0*/  SYNCS.PHASECHK.TRANS64.TRYWAIT P5, [UR7+0x138], R14 ;  /* 0x0001380eff0075a7 */ /* 0x000e6200080a1107 */
[----:B-----5:R-:W2:Y:S02]  /*56f0*/  @!P1 LDC R0, c[0x0][0xb20] ;  /* 0x0002c800ff009b82 */ /* 0x020ea40000000800 */
[----:B--2---:R-:W-:Y:S04]  /*5700*/  @!P1 SHF.R.U32.HI R0, RZ, R0, R13 ;  /* 0x00000000ff009219 */ /* 0x004fe8000001160d */
[----:B------:R-:W-:Y:S05]  /*5710*/  @!P1 SEL R9, R10, R0, !P0 ;  /* 0x000000000a099207 */ /* 0x000fea0004000000 */
[----:B------:R-:W-:Y:S02]  /*5720*/  @!P1 IMAD.IADD R0, R9, 0x1, -R8 ;  /* 0x0000000109009824 */ /* 0x000fe400078e0a08 */
[----:B------:R-:W-:Y:S02]  /*5730*/  @!P1 IMAD.IADD R8, R8, 0x1, -R9 ;  /* 0x0000000108089824 */ /* 0x000fe400078e0a09 */
[----:B------:R-:W-:Y:S02]  /*5740*/  @!P1 IMAD R11, R0, R2, R11 ;  /* 0x00000002000b9224 */ /* 0x000fe400078e020b */
[----:B------:R-:W-:Y:S01]  /*5750*/  @!P1 IMAD R10, R8, R12, R10 ;  /* 0x0000000c080a9224 */ /* 0x000fe200078e020a */
[----:B-1----:R-:W-:Y:S06]  /*5760*/  @!P5 BRA `(.L_x_108) ;  /* 0x000000580000d947 */ /* 0x002fec0003800000 */
.L_x_219:
[----:B------:R-:W-:Y:S01]  /*5770*/  @!P4 IADD3 R2, P0, PT, R30, 0x580, RZ ;  /* 0x000005801e02c810 */ /* 0x000fe20007f1e0ff */
[----:B------:R-:W-:Y:S01]  /*5780*/  VOTEU.ALL UP1, P4 ;  /* 0x0000000000ff7886 */ /* 0x000fe20002020000 */
[----:B------:R-:W-:Y:S01]  /*5790*/  VOTEU.ALL UP2, P4 ;  /* 0x0000000000ff7886 */ /* 0x000fe20002040000 */
[----:B------:R-:W-:Y:S01]  /*57a0*/  UMOV UR14, 0x0 ;  /* 0x00000000000e7882 */ /* 0x000fe20000000000 */
[----:B------:R-:W-:Y:S01]  /*57b0*/  @!P4 R2UR UR9, R2 ;  /* 0x000000000209c2ca */ /* 0x000fe200000e0000 */
[----:B-1----:R-:W-:Y:S01]  /*57c0*/  @!P4 IMAD.X R0, RZ, RZ, R31, P0 ;  /* 0x000000ffff00c224 */ /* 0x002fe200000e061f */
[----:B------:R-:W-:Y:S01]  /*57d0*/  @!UP1 UIADD3 UR17, UPT, UPT, UR7, 0x118, URZ ;  /* 0x0000011807119890 */ /* 0x000fe2000fffe0ff */
[----:B------:R-:W-:Y:S01]  /*57e0*/  ISETP.NE.AND P0, PT, R28, 0x2, PT ;  /* 0x000000021c00780c */ /* 0x000fe20003f05270 */
[----:B------:R-:W-:Y:S01]  /*57f0*/  @!UP1 UIADD3 UR18, UPT, UPT, UR42, 0x60, URZ ;  /* 0x000000602a129890 */ /* 0x000fe2000fffe0ff */
[----:B------:R-:W-:Y:S01]  /*5800*/  LOP3.LUT R29, R29, 0x1, RZ, 0x3c, !PT ;  /* 0x000000011d1d7812 */ /* 0x000fe200078e3cff */
[----:B------:R-:W-:Y:S01]  /*5810*/  @!UP1 UIADD3 UR16, UPT, UPT, UR7, 0x3300, URZ ;  /* 0x0000330007109890 */ /* 0x000fe2000fffe0ff */
[----:B------:R-:W-:Y:S01]  /*5820*/  @!P4 R2UR UR8, R0 ;  /* 0x000000000008c2ca */ /* 0x000fe200000e0000 */
[----:B------:R-:W-:Y:S01]  /*5830*/  UMOV UR15, 0x10000000 ;  /* 0x10000000000f7882 */ /* 0x000fe20000000000 */
[----:B------:R-:W-:Y:S01]  /*5840*/  UMOV UR19, UR43 ;  /* 0x0000002b00137c82 */ /* 0x000fe20008000000 */
[----:B------:R-:W-:Y:S01]  /*5850*/  UMOV UR20, UR36 ;  /* 0x0000002400147c82 */ /* 0x000fe20008000000 */
[----:B------:R-:W-:Y:S01]  /*5860*/  @!UP1 UIADD3 UR10, UPT, UPT, UR42, 0xe0, URZ ;  /* 0x000000e02a0a9890 */ /* 0x000fe2000fffe0ff */
[----:B------:R-:W-:Y:S01]  /*5870*/  SEL R0, RZ, 0x1, P0 ;  /* 0x00000001ff007807 */ /* 0x000fe20000000000 */
[----:B------:R-:W-:Y:S01]  /*5880*/  IMAD.U32 R8, RZ, RZ, UR9 ;  /* 0x00000009ff087e24 */ /* 0x000fe2000f8e00ff */
[----:B------:R-:W-:Y:S01]  /*5890*/  UMOV UR11, UR43 ;  /* 0x0000002b000b7c82 */ /* 0x000fe20008000000 */
[----:B------:R-:W-:Y:S01]  /*58a0*/  UMOV UR12, UR36 ;  /* 0x00000024000c7c82 */ /* 0x000fe20008000000 */
[----:B------:R-:W-:Y:S01]  /*58b0*/  UMOV UR9, UR17 ;  /* 0x0000001100097c82 */ /* 0x000fe20008000000 */
[----:B------:R-:W-:Y:S01]  /*58c0*/  @P3 R2UR UR36, R26 ;  /* 0x000000001a2432ca */ /* 0x000fe200000e0000 */
[----:B------:R-:W-:Y:S01]  /*58d0*/  IMAD.IADD R15, R10, 0x1, R94 ;  /* 0x000000010a0f7824 */ /* 0x000fe200078e025e */
[----:B------:R-:W-:Y:S01]  /*58e0*/  @!P4 R2UR UR22, R8 ;  /* 0x000000000816c2ca */ /* 0x000fe200000e0000 */
[----:B------:R-:W-:Y:S01]  /*58f0*/  IMAD.U32 R9, RZ, RZ, UR8 ;  /* 0x00000008ff097e24 */ /* 0x000fe2000f8e00ff */
[----:B------:R-:W-:Y:S01]  /*5900*/  @!UP1 UIADD3 UR8, UPT, UPT, UR7, 0x3b00, URZ ;  /* 0x00003b0007089890 */ /* 0x000fe2000fffe0ff */
[----:B------:R-:W-:Y:S01]  /*5910*/  LOP3.LUT R27, R27, R0, RZ, 0x3c, !PT ;  /* 0x000000001b1b7212 */ /* 0x000fe200078e3cff */
[----:B------:R-:W-:Y:S01]  /*5920*/  VOTEU.ALL UP1, P4 ;  /* 0x0000000000ff7886 */ /* 0x000fe20002020000 */
[----:B------:R-:W-:Y:S01]  /*5930*/  IMAD.IADD R14, R11, 0x1, R95 ;  /* 0x000000010b0e7824 */ /* 0x000fe200078e025f */
[----:B------:R-:W-:Y:S02]  /*5940*/  @!P4 R2UR UR23, R9 ;  /* 0x000000000917c2ca */ /* 0x000fe400000e0000 */
[----:B------:R-:W-:Y:S11]  /*5950*/  SEL R28, R28, RZ, P0 ;  /* 0x000000ff1c1c7207 */ /* 0x000ff60000000000 */
[----:B------:R2:W-:Y:S01]  /*5960*/  @!UP2 UTMALDG.3D [UR16], [UR22], desc[UR14] ;  /* 0x00000e101600a5b4 */ /* 0x0005e20008011000 */
[----:B------:R2:W-:Y:S01]  /*5970*/  @!UP1 UTMALDG.3D [UR8], [UR22], desc[UR14] ;  /* 0x00000e08160095b4 */ /* 0x0005e20008011000 */
[----:B------:R2:W-:Y:S01]  /*5980*/  @!P4 SYNCS.ARRIVE.TRANS64.RED.A0TR RZ, [UR7+0x118], R25 ;  /* 0x00011819ffffc9a7 */ /* 0x0005e20008300407 */
[----:B------:R-:W-:Y:S01]  /*5990*/  UPLOP3.LUT UP1, UPT, UPT, UPT, UPT, 0x80, 0x8 ;  /* 0x000000000008789c */ /* 0x000fe20003f2f070 */
[----:B------:R-:W-:Y:S01]  /*59a0*/  SYNCS.ARRIVE.TRANS64.RED.A1T0 RZ, [UR13], RZ ;  /* 0x000000ffffff79a7 */ /* 0x000fe2000810040d */
[----:B------:R-:W-:Y:S09]  /*59b0*/  @P3 BRA `(.L_x_109) ;  /* 0xfffffff000343947 */ /* 0x000ff2000383ffff */
[----:B------:R-:W-:-:S04]  /*59c0*/  SHF.L.U32 R2, R29, 0x1f, RZ ;  /* 0x0000001f1d027819 */ /* 0x000fc800000006ff */
[----:B------:R-:W1:Y:S02]  /*59d0*/  SYNCS.PHASECHK.TRANS64.TRYWAIT P0, [UR7+0x120], R2 ;  /* 0x00012002ff0075a7 */ /* 0x000e640008001107 */
[----:B-1----:R-:W-:Y:S05]  /*59e0*/  @!P0 BRA `(.L_x_110) ;  /* 0x0000005400788947 */ /* 0x002fea0003800000 */
.L_x_221:
[----:B------:R-:W4:Y:S02]  /*59f0*/  SYNCS.PHASECHK.TRANS64.TRYWAIT P0, [UR7+0x128], R2 ;  /* 0x00012802ff0075a7 */ /* 0x000f240008001107 */
[----:B----4-:R-:W-:Y:S05]  /*5a00*/  @!P0 BRA `(.L_x_111) ;  /* 0x0000005400888947 */ /* 0x010fea0003800000 */
.L_x_223:
[----:B------:R-:W4:Y:S02]  /*5a10*/  SYNCS.PHASECHK.TRANS64.TRYWAIT P0, [UR7+0x130], R2 ;  /* 0x00013002ff0075a7 */ /* 0x000f240008001107 */
[----:B----4-:R-:W-:Y:S05]  /*5a20*/  @!P0 BRA `(.L_x_112) ;  /* 0x0000005400988947 */ /* 0x010fea0003800000 */
.L_x_225:
[----:B-1----:R-:W-:-:S07]  /*5a30*/  MOV R0, UR7 ;  /* 0x0000000700007c02 */ /* 0x002fce0008000f00 */
.L_x_113:
[----:B-1----:R-:W-:-:S04]  /*5a40*/  SHF.L.U32 R2, R29, 0x1f, RZ ;  /* 0x0000001f1d027819 */ /* 0x002fc800000006ff */
[----:B------:R1:W4:Y:S03]  /*5a50*/  SYNCS.PHASECHK.TRANS64.TRYWAIT P0, [R0+URZ+0x138], R2 ;  /* 0x00013802000075a7 */ /* 0x00032600080011ff */
[----:B----4-:R-:W-:Y:S05]  /*5a60*/  @!P0 NANOSLEEP.SYNCS 0x989680 ;  /* 0x009896800000895d */ /* 0x010fea0003900000 */
[----:B------:R-:W4:Y:S02]  /*5a70*/  @!P0 SYNCS.PHASECHK.TRANS64 P0, [R0+URZ+0x138], R2 ;  /* 0x00013802000085a7 */ /* 0x000f2400080010ff */
[----:B--2-4-:R-:W-:Y:S05]  /*5a80*/  @P0 EXIT ;  /* 0x000000000000094d */ /* 0x014fea0003800000 */
[----:B------:R-:W-:Y:S05]  /*5a90*/  BRA `(.L_x_113) ;  /* 0xfffffffc00e87947 */ /* 0x000fea000383ffff */
.L_x_98:
[----:B------:R-:W-:-:S06]  /*5aa0*/  UISETP.GE.AND UP1, UPT, UR10, 0x4, UPT ;  /* 0x000000040a00788c */ /* 0x000fcc000bf26270 */
[----:B------:R-:W-:-:S13]  /*5ab0*/  PLOP3.LUT P0, PT, PT, PT, UP1, 0x80, 0x8 ;  /* 0x000000000008781c */ /* 0x000fda0003f0f018 */
[----:B------:R-:W-:Y:S05]  /*5ac0*/  @!P0 EXIT ;  /* 0x000000000000894d */ /* 0x000fea0003800000 */
[----:B------:R-:W-:Y:S01]  /*5ad0*/  BAR.SYNC.DEFER_BLOCKING 0x6, 0xa0 ;  /* 0x0182800000007b1d */ /* 0x000fe20000010000 */
[C---:B------:R-:W-:Y:S01]  /*5ae0*/  IMAD.SHL.U32 R101, R109.reuse, 0x20, RZ ;  /* 0x000000206d657824 */ /* 0x040fe200078e00ff */
[----:B------:R-:W-:Y:S01]  /*5af0*/  CS2R R106, SRZ ;  /* 0x00000000006a7805 */ /* 0x000fe2000001ff00 */
[C---:B------:R-:W-:Y:S01]  /*5b00*/  IMAD.SHL.U32 R2, R109.reuse, 0x4, RZ ;  /* 0x000000046d027824 */ /* 0x040fe200078e00ff */
[----:B------:R-:W-:Y:S01]  /*5b10*/  CS2R R104, SRZ ;  /* 0x0000000000687805 */ /* 0x000fe2000001ff00 */
[----:B------:R-:W-:Y:S01]  /*5b20*/  IMAD.U32 R46, R109, 0x10000, RZ ;  /* 0x000100006d2e7824 */ /* 0x000fe200078e00ff */
[----:B------:R-:W-:Y:S02]  /*5b30*/  UMOV UR49, 0x400 ;  /* 0x0000040000317882 */ /* 0x000fe40000000000 */
[----:B------:R-:W1:Y:S01]  /*5b40*/  LDC R99, c[0x0][0x370] ;  /* 0x0000dc00ff637b82 */ /* 0x000e620000000800 */
[----:B------:R-:W-:Y:S01]  /*5b50*/  ULEA UR49, UR37, UR49, 0x18 ;  /* 0x0000003125317291 */ /* 0x000fe2000f8ec0ff */
[C---:B------:R-:W-:Y:S01]  /*5b60*/  LOP3.LUT R3, R101.reuse, 0x80, RZ, 0xc0, !PT ;  /* 0x0000008065037812 */ /* 0x040fe200078ec0ff */
[C---:B------:R-:W-:Y:S01]  /*5b70*/  IMAD.SHL.U32 R4, R102.reuse, 0x400, RZ ;  /* 0x0000040066047824 */ /* 0x040fe200078e00ff */
[----:B------:R-:W-:Y:S01]  /*5b80*/  LOP3.LUT R100, R101, 0xb60, RZ, 0xc0, !PT ;  /* 0x00000b6065647812 */ /* 0x000fe200078ec0ff */
[----:B------:R-:W-:Y:S01]  /*5b90*/  UIADD3 UR4, UPT, UPT, UR49, 0x4300, URZ ;  /* 0x0000430031047890 */ /* 0x000fe2000fffe0ff */
[----:B------:R-:W-:Y:S01]  /*5ba0*/  LOP3.LUT R2, R3, 0x10, R2, 0xf8, !PT ;  /* 0x0000001003027812 */ /* 0x000fe200078ef802 */
[----:B------:R-:W-:Y:S01]  /*5bb0*/  IMAD.SHL.U32 R3, R102, 0x200000, RZ ;  /* 0x0020000066037824 */ /* 0x000fe200078e00ff */
[----:B------:R-:W2:Y:S01]  /*5bc0*/  LDC R42, c[0x0][0xb0c] ;  /* 0x0002c300ff2a7b82 */ /* 0x000ea20000000800 */
[----:B------:R-:W-:Y:S01]  /*5bd0*/  LOP3.LUT R100, R100, 0x400, R4, 0xf8, !PT ;  /* 0x0000040064647812 */ /* 0x000fe200078ef804 */
[----:B------:R-:W-:Y:S01]  /*5be0*/  IMAD.MOV.U32 R45, RZ, RZ, RZ ;  /* 0x000000ffff2d7224 */ /* 0x000fe200078e00ff */
[----:B------:R-:W-:Y:S01]  /*5bf0*/  LOP3.LUT P0, RZ, R101, 0x80, RZ, 0xc0, !PT ;  /* 0x0000008065ff7812 */ /* 0x000fe2000780c0ff */
[----:B------:R-:W-:Y:S01]  /*5c00*/  IMAD.MOV.U32 R112, RZ, RZ, RZ ;  /* 0x000000ffff707224 */ /* 0x000fe200078e00ff */
[----:B------:R-:W-:Y:S01]  /*5c10*/  LOP3.LUT R3, R3, 0x200000, RZ, 0xc0, !PT ;  /* 0x0020000003037812 */ /* 0x000fe200078ec0ff */
[----:B------:R-:W-:Y:S01]  /*5c20*/  IMAD.U32 R108, RZ, RZ, UR4 ;  /* 0x00000004ff6c7e24 */ /* 0x000fe2000f8e00ff */
[----:B------:R-:W-:Y:S01]  /*5c30*/  LOP3.LUT R100, R100, R2, RZ, 0xfc, !PT ;  /* 0x0000000264647212 */ /* 0x000fe200078efcff */
[----:B------:R-:W3:Y:S01]  /*5c40*/  LDC R97, c[0x0][0xb20] ;  /* 0x0002c800ff617b82 */ /* 0x000ee20000000800 */
[----:B------:R-:W4:Y:S01]  /*5c50*/  LDS R0, [UR49+0x200] ;  /* 0x00020031ff007984 */ /* 0x000f220008000800 */
[----:B------:R-:W-:Y:S01]  /*5c60*/  LOP3.LUT R46, R3, 0x400000, R46, 0xf8, !PT ;  /* 0x00400000032e7812 */ /* 0x000fe200078ef82e */
[----:B------:R-:W1:Y:S01]  /*5c70*/  LDCU.64 UR52, c[0x0][0x348] ;  /* 0x00006900ff3477ac */ /* 0x000e620008000a00 */
[----:B------:R-:W-:-:S02]  /*5c80*/  P2R R2, PR, RZ, 0x1 ;  /* 0x00000001ff027803 */ /* 0x000fc40000000000 */
[----:B------:R-:W-:Y:S01]  /*5c90*/  LOP3.LUT R109, R109, 0x60, RZ, 0xc0, !PT ;  /* 0x000000606d6d7812 */ /* 0x000fe200078ec0ff */
[----:B------:R-:W1:Y:S01]  /*5ca0*/  LDCU.64 UR38, c[0x0][0x888] ;  /* 0x00011100ff2677ac */ /* 0x000e620008000a00 */
[----:B------:R-:W1:Y:S01]  /*5cb0*/  LDC R41, c[0x0][0xb30] ;  /* 0x0002cc00ff297b82 */ /* 0x000e620000000800 */
[----:B------:R-:W1:Y:S01]  /*5cc0*/  LDCU.64 UR44, c[0x0][0x890] ;  /* 0x00011200ff2c77ac */ /* 0x000e620008000a00 */
[----:B------:R-:W-:-:S06]  /*5cd0*/  UIADD3 UR48, UPT, UPT, UR49, 0x300, URZ ;  /* 0x0000030031307890 */ /* 0x000fcc000fffe0ff */
[----:B------:R-:W1:Y:S08]  /*5ce0*/  LDC.64 R92, c[0x0][0xb10] ;  /* 0x0002c400ff5c7b82 */ /* 0x000e700000000a00 */
[----:B------:R-:W1:Y:S08]  /*5cf0*/  LDC.64 R38, c[0x0][0xb18] ;  /* 0x0002c600ff267b82 */ /* 0x000e700000000a00 */
[----:B------:R-:W1:Y:S08]  /*5d00*/  LDC.64 R36, c[0x0][0xb28] ;  /* 0x0002ca00ff247b82 */ /* 0x000e700000000a00 */
[----:B------:R-:W1:Y:S01]  /*5d10*/  LDC.64 R90, c[0x0][0x8b0] ;  /* 0x00022c00ff5a7b82 */ /* 0x000e620000000a00 */
[----:B----4-:R-:W-:-:S07]  /*5d20*/  IMAD.IADD R46, R0, 0x1, R46 ;  /* 0x00000001002e7824 */ /* 0x010fce00078e022e */
[----:B------:R-:W4:Y:S08]  /*5d30*/  LDC.64 R88, c[0x0][0x8a8] ;  /* 0x00022a00ff587b82 */ /* 0x000f300000000a00 */
[----:B--23--:R-:W1:Y:S02]  /*5d40*/  LDC R98, c[0x0][0x374] ;  /* 0x0000dd00ff627b82 */ /* 0x00ce640000000800 */
.L_x_155:
[----:B------:R-:W-:Y:S02]  /*5d50*/  LEA R0, R112, UR49, 0x3 ;  /* 0x0000003170007c11 */ /* 0x000fe4000f8e18ff */
[----:B------:R-:W-:Y:S02]  /*5d60*/  SHF.L.U32 R2, R106, 0x1f, RZ ;  /* 0x0000001f6a027819 */ /* 0x000fe400000006ff */
[----:B------:R-:W-:Y:S02]  /*5d70*/  LEA R16, R112, UR49, 0x4 ;  /* 0x0000003170107c11 */ /* 0x000fe4000f8e20ff */
[----:B------:R-:W2:Y:S02]  /*5d80*/  SYNCS.PHASECHK.TRANS64.TRYWAIT P0, [R0+URZ+0x150], R2 ;  /* 0x00015002000075a7 */ /* 0x000ea400080011ff */
[----:B-12---:R-:W-:Y:S05]  /*5d90*/  @!P0 BRA `(.L_x_114) ;  /* 0x0000005000d48947 */ /* 0x006fea0003800000 */
.L_x_226:
[----:B------:R-:W3:Y:S01]  /*5da0*/  LDC.64 R10, c[0x0][0xb10] ;  /* 0x0002c400ff0a7b82 */ /* 0x000ee20000000a00 */
[----:B------:R-:W4:Y:S01]  /*5db0*/  LDS.128 R16, [R16+0x1e0] ;  /* 0x0001e00010107984 */ /* 0x000f220000000c00 */
[----:B-1----:R-:W-:Y:S01]  /*5dc0*/  ISETP.NE.AND P1, PT, R41, 0x1, PT ;  /* 0x000000012900780c */ /* 0x002fe20003f25270 */
[----:B--2---:R-:W-:Y:S01]  /*5dd0*/  VIADD R0, R0, 0x160 ;  /* 0x0000016000007836 */ /* 0x004fe20000000000 */
[----:B------:R-:W-:Y:S04]  /*5de0*/  ISETP.GE.AND P0, PT, R40, 0x1, PT ;  /* 0x000000012800780c */ /* 0x000fe80003f06270 */
[----:B------:R-:W1:Y:S01]  /*5df0*/  LDC.64 R8, c[0x0][0xb18] ;  /* 0x0002c600ff087b82 */ /* 0x000e620000000a00 */
[----:B------:R-:W-:Y:S01]  /*5e00*/  PRMT R0, RZ, 0x654, R0 ;  /* 0x00000654ff007816 */ /* 0x000fe20000000000 */
[----:B------:R-:W-:Y:S01]  /*5e10*/  @!PT LDS RZ, [RZ] ;  /* 0x00000000fffff984 */ /* 0x000fe20000000800 */
[----:B------:R-:W-:Y:S01]  /*5e20*/  @!PT LDS RZ, [RZ] ;  /* 0x00000000fffff984 */ /* 0x000fe20000000800 */
[----:B------:R-:W-:Y:S01]  /*5e30*/  @!PT LDS RZ, [RZ] ;  /* 0x00000000fffff984 */ /* 0x000fe20000000800 */
[----:B------:R-:W-:Y:S01]  /*5e40*/  @!PT LDS RZ, [RZ] ;  /* 0x00000000fffff984 */ /* 0x000fe20000000800 */
[----:B------:R2:W-:Y:S06]  /*5e50*/  MEMBAR.ALL.CTA ;  /* 0x0000000000007992 */ /* 0x0005ec0000008000 */
[----:B--2---:R-:W2:Y:S01]  /*5e60*/  FENCE.VIEW.ASYNC.S ;  /* 0x00000000000073c6 */ /* 0x004ea20000000000 */
[----:B------:R-:W1:Y:S08]  /*5e70*/  @!P1 LDC R12, c[0x0][0xb20] ;  /* 0x0002c800ff0c9b82 */ /* 0x000e700000000800 */
[----:B------:R-:W1:Y:S01]  /*5e80*/  @!P1 LDC R7, c[0x0][0xb0c] ;  /* 0x0002c300ff079b82 */ /* 0x000e620000000800 */
[----:B--2---:R2:W-:Y:S01]  /*5e90*/  SYNCS.ARRIVE.TRANS64.RED.A1T0 RZ, [R0+URZ], RZ ;  /* 0x000000ff00ff79a7 */ /* 0x0045e200081004ff */
[----:B----4-:R-:W-:Y:S04]  /*5ea0*/  LOP3.LUT P4, RZ, R18, 0x1, RZ, 0xc0, !PT ;  /* 0x0000000112ff7812 */ /* 0x010fe8000788c0ff */
[----:B------:R-:W-:Y:S09]  /*5eb0*/  P2R R110, PR, RZ, 0x10 ;  /* 0x00000010ff6e7803 */ /* 0x000ff20000000000 */
[----:B------:R-:W-:Y:S02]  /*5ec0*/  @P4 MOV R44, R16 ;  /* 0x00000010002c4202 */ /* 0x000fe40000000f00 */
[----:B------:R-:W-:Y:S01]  /*5ed0*/  @P4 LOP3.LUT R43, R17, 0xffff, RZ, 0xc0, !PT ;  /* 0x0000ffff112b4812 */ /* 0x000fe200078ec0ff */
[----:B--23--:R-:W-:Y:S06]  /*5ee0*/  @!P0 BRA `(.L_x_115) ;  /* 0x0000000000a48947 */ /* 0x00cfec0003800000 */
[----:B------:R-:W-:Y:S01]  /*5ef0*/  IMAD.HI.U32 R0, R98, R39, RZ ;  /* 0x0000002762007227 */ /* 0x000fe200078e00ff */
[----:B------:R-:W-:Y:S02]  /*5f00*/  ISETP.NE.AND P0, PT, R38, 0x1, PT ;  /* 0x000000012600780c */ /* 0x000fe40003f05270 */
[----:B------:R-:W-:Y:S01]  /*5f10*/  ISETP.NE.AND P2, PT, R40, 0x1, PT ;  /* 0x000000012800780c */ /* 0x000fe20003f45270 */
[----:B------:R-:W-:Y:S01]  /*5f20*/  IMAD.HI.U32 R4, R99, R92, RZ ;  /* 0x0000005c63047227 */ /* 0x000fe200078e00ff */
[----:B------:R-:W-:Y:S02]  /*5f30*/  SHF.R.U32.HI R0, RZ, R97, R0 ;  /* 0x00000061ff007219 */ /* 0x000fe40000011600 */
[----:B------:R-:W-:Y:S01]  /*5f40*/  ISETP.NE.AND P3, PT, R42, 0x1, PT ;  /* 0x000000012a00780c */ /* 0x000fe20003f65270 */
[----:B------:R-:W-:Y:S01]  /*5f50*/  IMAD.HI.U32 R6, R43, R39, RZ ;  /* 0x000000272b067227 */ /* 0x000fe200078e00ff */
[-C--:B------:R-:W-:Y:S02]  /*5f60*/  SHF.R.U32.HI R4, RZ, R93.reuse, R4 ;  /* 0x0000005dff047219 */ /* 0x080fe40000011604 */
[----:B------:R-:W-:Y:S01]  /*5f70*/  SEL R0, R98, R0, !P0 ;  /* 0x0000000062007207 */ /* 0x000fe20004000000 */
[----:B------:R-:W-:Y:S01]  /*5f80*/  IMAD.HI.U32 R5, R44, R92, RZ ;  /* 0x0000005c2c057227 */ /* 0x000fe200078e00ff */
[----:B------:R-:W-:Y:S03]  /*5f90*/  SEL R4, R99, R4, !P3 ;  /* 0x0000000463047207 */ /* 0x000fe60005800000 */
[-C--:B------:R-:W-:Y:S01]  /*5fa0*/  IMAD.HI.U32 R3, R0, R36.reuse, RZ ;  /* 0x0000002400037227 */ /* 0x080fe200078e00ff */
[----:B------:R-:W-:Y:S03]  /*5fb0*/  SHF.R.U32.HI R5, RZ, R93, R5 ;  /* 0x0000005dff057219 */ /* 0x000fe60000011605 */
[----:B------:R-:W-:Y:S01]  /*5fc0*/  IMAD.HI.U32 R2, R4, R36, RZ ;  /* 0x0000002404027227 */ /* 0x000fe200078e00ff */
[----:B------:R-:W-:Y:S02]  /*5fd0*/  @P2 SHF.R.U32.HI R0, RZ, R37, R3 ;  /* 0x00000025ff002219 */ /* 0x000fe40000011603 */
[----:B------:R-:W-:Y:S02]  /*5fe0*/  SHF.R.U32.HI R3, RZ, R97, R6 ;  /* 0x00000061ff037219 */ /* 0x000fe40000011606 */
[----:B------:R-:W-:Y:S01]  /*5ff0*/  @P2 SHF.R.U32.HI R4, RZ, R37, R2 ;  /* 0x00000025ff042219 */ /* 0x000fe20000011602 */
[----:B------:R-:W-:Y:S01]  /*6000*/  IMAD R0, R40, R0, RZ ;  /* 0x0000000028007224 */ /* 0x000fe200078e02ff */
[----:B------:R-:W-:Y:S02]  /*6010*/  SEL R3, R43, R3, !P0 ;  /* 0x000000032b037207 */ /* 0x000fe40004000000 */
[----:B------:R-:W-:Y:S01]  /*6020*/  SEL R2, R44, R5, !P3 ;  /* 0x000000052c027207 */ /* 0x000fe20005800000 */
[----:B------:R-:W-:Y:S01]  /*6030*/  IMAD R5, R40, R4, RZ ;  /* 0x0000000428057224 */ /* 0x000fe200078e02ff */
[C---:B------:R-:W-:Y:S01]  /*6040*/  ISETP.GE.AND P0, PT, R3.reuse, R0, PT ;  /* 0x000000000300720c */ /* 0x040fe20003f06270 */
[C---:B------:R-:W-:Y:S03]  /*6050*/  IMAD.HI.U32 R0, R3.reuse, R36, RZ ;  /* 0x0000002403007227 */ /* 0x040fe600078e00ff */
[C---:B------:R-:W-:Y:S02]  /*6060*/  ISETP.GE.OR P0, PT, R2.reuse, R5, P0 ;  /* 0x000000050200720c */ /* 0x040fe40000706670 */
[----:B------:R-:W-:Y:S04]  /*6070*/  SHF.R.U32.HI R0, RZ, R37, R0 ;  /* 0x00000025ff007219 */ /* 0x000fe80000011600 */
[C---:B------:R-:W-:Y:S05]  /*6080*/  SEL R6, R3.reuse, R0, !P2 ;  /* 0x0000000003067207 */ /* 0x040fea0005000000 */
        /* <DEDUP_REMOVED lines=14> */
[----:B------:R-:W-:Y:S07]  /*6170*/  IMAD R43, R3, R38, R43 ;  /* 0x00000026032b7224 */ /* 0x000fee00078e022b */
.L_x_115:
[----:B-1----:R-:W-:Y:S01]  /*6180*/  @!P1 ISETP.NE.AND P0, PT, R8, 0x1, PT ;  /* 0x000000010800980c */ /* 0x002fe20003f05270 */
[----:B------:R-:W-:Y:S01]  /*6190*/  @!P1 IMAD.HI.U32 R0, R44, R10, RZ ;  /* 0x0000000a2c009227 */ /* 0x000fe200078e00ff */
[----:B------:R-:W-:Y:S01]  /*61a0*/  @!P1 ISETP.NE.AND P2, PT, R7, 0x1, PT ;  /* 0x000000010700980c */ /* 0x000fe20003f45270 */
[----:B------:R-:W-:Y:S01]  /*61b0*/  ULOP3.LUT UP0, URZ, UR48, 0x90, URZ, 0xc0, !UPT ;  /* 0x0000009030ff7892 */ /* 0x000fe2000f80c0ff */
[----:B------:R-:W-:Y:S01]  /*61c0*/  R2UR UR42, R14 ;  /* 0x000000000e2a72ca */ /* 0x000fe200000e0000 */
[----:B------:R-:W-:Y:S01]  /*61d0*/  @!P1 IMAD.HI.U32 R2, R43, R9, RZ ;  /* 0x000000092b029227 */ /* 0x000fe200078e00ff */
[----:B------:R-:W-:Y:S02]  /*61e0*/  @!P1 SHF.R.U32.HI R0, RZ, R11, R0 ;  /* 0x0000000bff009219 */ /* 0x000fe40000011600 */
[----:B------:R-:W-:Y:S01]  /*61f0*/  R2UR UR41, R15 ;  /* 0x000000000f2972ca */ /* 0x000fe200000e0000 */
[----:B------:R-:W-:Y:S01]  /*6200*/  VIADD R112, R112, 0x1 ;  /* 0x0000000170707836 */ /* 0x000fe20000000000 */
[----:B------:R-:W-:Y:S02]  /*6210*/  @!P1 SHF.R.U32.HI R2, RZ, R12, R2 ;  /* 0x0000000cff029219 */ /* 0x000fe40000011602 */
[----:B------:R-:W-:Y:S02]  /*6220*/  @!P1 SEL R3, R44, R0, !P2 ;  /* 0x000000002c039207 */ /* 0x000fe40005000000 */
[----:B------:R-:W-:Y:S02]  /*6230*/  @!P1 SEL R2, R43, R2, !P0 ;  /* 0x000000022b029207 */ /* 0x000fe40004000000 */
[----:B------:R-:W-:Y:S01]  /*6240*/  @P4 SHF.R.U32.HI R103, RZ, 0x10, R17 ;  /* 0x00000010ff674819 */ /* 0x000fe20000011611 */
[----:B------:R-:W-:Y:S02]  /*6250*/  USHF.L.U32 UR42, UR42, 0x6, URZ ;  /* 0x000000062a2a7899 */ /* 0x000fe400080006ff */
[----:B------:R-:W-:Y:S02]  /*6260*/  @!P1 IMAD.IADD R0, R2, 0x1, -R3 ;  /* 0x0000000102009824 */ /* 0x000fe400078e0a03 */
[----:B------:R-:W-:Y:S01]  /*6270*/  @!P1 IMAD.IADD R2, R3, 0x1, -R2 ;  /* 0x0000000103029824 */ /* 0x000fe200078e0a02 */
[----:B------:R-:W-:Y:S01]  /*6280*/  USHF.L.U32 UR41, UR41, 0x8, URZ ;  /* 0x0000000829297899 */ /* 0x000fe200080006ff */
[----:B------:R-:W-:Y:S02]  /*6290*/  @!P1 IMAD R44, R0, R7, R44 ;  /* 0x00000007002c9224 */ /* 0x000fe400078e022c */
[----:B------:R-:W-:Y:S01]  /*62a0*/  @!P1 IMAD R43, R2, R8, R43 ;  /* 0x00000008022b9224 */ /* 0x000fe200078e022b */
[----:B------:R-:W-:Y:S08]  /*62b0*/  BRA.U !UP0, `(.L_x_116) ;  /* 0x0000000108407547 */ /* 0x000ff0000b800000 */
[----:B------:R-:W1:Y:S01]  /*62c0*/  LDCU.64 UR8, c[0x4][0x88] ;  /* 0x01001100ff0877ac */ /* 0x000e620008000a00 */
[----:B------:R-:W-:Y:S01]  /*62d0*/  MOV R3, 0x0 ;  /* 0x0000000000037802 */ /* 0x000fe20000000f00 */
[----:B------:R-:W-:Y:S02]  /*62e0*/  HFMA2 R12, -RZ, RZ, 0, 5.9604644775390625e-08 ;  /* 0x00000001ff0c7431 */ /* 0x000fe400000001ff */
[----:B------:R-:W-:Y:S02]  /*62f0*/  IMAD.MOV.U32 R8, RZ, RZ, 0x70 ;  /* 0x00000070ff087424 */ /* 0x000fe400078e00ff */
[----:B------:R-:W-:Y:S01]  /*6300*/  IMAD.MOV.U32 R13, RZ, RZ, RZ ;  /* 0x000000ffff0d7224 */ /* 0x000fe200078e00ff */
[----:B------:R-:W2:Y:S01]  /*6310*/  LDCU.64 UR6, c[0x4][0x90] ;  /* 0x01001200ff0677ac */ /* 0x000ea20008000a00 */
[----:B------:R-:W3:Y:S01]  /*6320*/  LDC.64 R2, c[0x4][R3] ;  /* 0x0100000003027b82 */ /* 0x000ee20000000a00 */
[----:B------:R-:W4:Y:S01]  /*6330*/  LDCU.64 UR4, c[0x4][0x8] ;  /* 0x01000100ff0477ac */ /* 0x000f220008000a00 */
[----:B-1----:R-:W-:Y:S01]  /*6340*/  MOV R5, UR9 ;  /* 0x0000000900057c02 */ /* 0x002fe20008000f00 */
[----:B------:R-:W-:Y:S01]  /*6350*/  IMAD.U32 R4, RZ, RZ, UR8 ;  /* 0x00000008ff047e24 */ /* 0x000fe2000f8e00ff */
[----:B--2---:R-:W-:Y:S01]  /*6360*/  MOV R7, UR7 ;  /* 0x0000000700077c02 */ /* 0x004fe20008000f00 */
[----:B------:R-:W-:Y:S01]  /*6370*/  IMAD.U32 R6, RZ, RZ, UR6 ;  /* 0x00000006ff067e24 */ /* 0x000fe2000f8e00ff */
[----:B----4-:R-:W-:Y:S01]  /*6380*/  MOV R11, UR5 ;  /* 0x00000005000b7c02 */ /* 0x010fe20008000f00 */
[----:B------:R-:W-:Y:S02]  /*6390*/  IMAD.U32 R10, RZ, RZ, UR4 ;  /* 0x00000004ff0a7e24 */ /* 0x000fe4000f8e00ff */
[----:B------:R-:W-:Y:S07]  /*63a0*/  LEPC R20, `(.L_x_116) ;  /* 0x000000001014794e */ /* 0x000fee0000000000 */
[----:B---3-5:R-:W-:Y:S05]  /*63b0*/  CALL.ABS.NOINC R2 ;  /* 0x0000000002007343 */ /* 0x028fea0003c00000 */
.L_x_116:
[----:B------:R-:W-:Y:S01]  /*63c0*/  LOP3.LUT P0, RZ, R108, 0x90, RZ, 0xc0, !PT ;  /* 0x000000906cff7812 */ /* 0x000fe2000780c0ff */
[----:B------:R-:W-:Y:S11]  /*63d0*/  BSSY.RECONVERGENT B6, `(.L_x_117) ;  /* 0x0000013000067945 */ /* 0x000ff60003800200 */
[----:B------:R-:W-:Y:S01]  /*63e0*/  @!UPT UIADD3 URZ, UPT, UPT, URZ, URZ, URZ ;  /* 0x000000fffffff290 */ /* 0x000fe2000fffe0ff */
[----:B------:R-:W-:Y:S05]  /*63f0*/  @!P0 BRA `(.L_x_118) ;  /* 0x0000000000408947 */ /* 0x000fea0003800000 */
        /* <DEDUP_REMOVED lines=16> */
.L_x_118:
[----:B------:R-:W-:Y:S05]  /*6500*/  BSYNC.RECONVERGENT B6 ;  /* 0x0000000000067941 */ /* 0x000fea0003800200 */
.L_x_117:
[----:B------:R-:W-:Y:S01]  /*6510*/  ISETP.NE.U32.AND P4, PT, R90, RZ, PT ;  /* 0x000000ff5a00720c */ /* 0x000fe20003f85070 */
[----:B------:R-:W-:Y:S01]  /*6520*/  UISETP.NE.AND UP2, UPT, UR50, URZ, UPT ;  /* 0x000000ff3200728c */ /* 0x000fe2000bf45270 */
[----:B------:R-:W-:Y:S01]  /*6530*/  ISETP.NE.U32.AND P3, PT, RZ, UR38, PT ;  /* 0x00000026ff007c0c */ /* 0x000fe2000bf65070 */
[----:B------:R-:W-:Y:S01]  /*6540*/  UISETP.NE.U32.AND UP1, UPT, UR44, URZ, UPT ;  /* 0x000000ff2c00728c */ /* 0x000fe2000bf25070 */
[----:B------:R-:W-:Y:S01]  /*6550*/  ISETP.NE.AND.EX P4, PT, R91, RZ, PT, P4 ;  /* 0x000000ff5b00720c */ /* 0x000fe20003f85340 */
[----:B------:R-:W-:Y:S01]  /*6560*/  UPLOP3.LUT UP0, UPT, UPT, UPT, UPT, 0x40, 0x4 ;  /* 0x000000000004789c */ /* 0x000fe20003f0e870 */
[----:B------:R-:W-:Y:S01]  /*6570*/  ISETP.NE.AND.EX P3, PT, RZ, UR39, PT, P3 ;  /* 0x00000027ff007c0c */ /* 0x000fe2000bf65330 */
[----:B------:R-:W-:Y:S01]  /*6580*/  UISETP.NE.AND.EX UP1, UPT, UR45, URZ, UPT, UP1 ;  /* 0x000000ff2d00728c */ /* 0x000fe2000bf25310 */
[----:B------:R-:W-:Y:S04]  /*6590*/  PLOP3.LUT P1, PT, PT, PT, UP2, 0x80, 0x8 ;  /* 0x000000000008781c */ /* 0x000fe80003f2f028 */
[----:B------:R-:W-:Y:S06]  /*65a0*/  @UP2 UPLOP3.LUT UP0, UPT, UPT, UPT, UP1, 0x80, 0x8 ;  /* 0x000000000008289c */ /* 0x000fec0003f0f010 */
[----:B------:R-:W-:Y:S01]  /*65b0*/  PLOP3.LUT P0, PT, PT, PT, UP0, 0x80, 0x8 ;  /* 0x000000000008781c */ /* 0x000fe20003f0f008 */
[----:B------:R-:W-:Y:S01]  /*65c0*/  @!UPT UIADD3 URZ, UPT, UPT, URZ, URZ, URZ ;  /* 0x000000fffffff290 */ /* 0x000fe2000fffe0ff */
[----:B------:R-:W-:Y:S11]  /*65d0*/  BRA.U !UP1, `(.L_x_119) ;  /* 0x0000000109387547 */ /* 0x000ff6000b800000 */
[----:B------:R-:W-:Y:S01]  /*65e0*/  UISETP.NE.U32.AND UP0, UPT, UR38, URZ, UPT ;  /* 0x000000ff2600728c */ /* 0x000fe2000bf05070 */
[----:B------:R-:W-:Y:S02]  /*65f0*/  HFMA2 R0, -RZ, RZ, 0, 5.9604644775390625e-08 ;  /* 0x00000001ff007431 */ /* 0x000fe400000001ff */
[----:B------:R-:W-:Y:S01]  /*6600*/  IMAD.MOV.U32 R96, RZ, RZ, 0x1 ;  /* 0x00000001ff607424 */ /* 0x000fe200078e00ff */
[----:B------:R-:W-:Y:S06]  /*6610*/  UISETP.NE.AND.EX UP0, UPT, UR39, URZ, UPT, UP0 ;  /* 0x000000ff2700728c */ /* 0x000fec000bf05300 */
[----:B------:R-:W-:Y:S05]  /*6620*/  PLOP3.LUT P2, PT, PT, PT, UP0, 0x80, 0x8 ;  /* 0x000000000008781c */ /* 0x000fea0003f4f008 */
[----:B------:R-:W1:Y:S01]  /*6630*/  @UP0 LDCU.64 UR6, c[0x0][0x888] ;  /* 0x00011100ff0607ac */ /* 0x000e620008000a00 */
[----:B------:R-:W-:Y:S07]  /*6640*/  @UP0 UIMAD UR4, UR36, UR44, URZ ;  /* 0x0000002c240402a4 */ /* 0x000fee000f8e02ff */
[----:B------:R-:W-:Y:S01]  /*6650*/  @!P2 PRMT R96, R0, 0x7610, R96 ;  /* 0x000076100060a816 */ /* 0x000fe20000000060 */
[----:B-1----:R-:W-:Y:S03]  /*6660*/  @UP0 UIMAD.WIDE UR6, UR4, 0x4, UR6 ;  /* 0x00000004040608a5 */ /* 0x002fe6000f8e0206 */
[----:B------:R-:W1:Y:S03]  /*6670*/  @!UP0 LDCU UR4, c[0x0][0x880] ;  /* 0x00011000ff0487ac */ /* 0x000e660008000800 */
[----:B------:R-:W-:Y:S01]  /*6680*/  IMAD.U32 R2, RZ, RZ, UR6 ;  /* 0x00000006ff027e24 */ /* 0x000fe2000f8e00ff */
[----:B------:R-:W-:Y:S05]  /*6690*/  MOV R3, UR7 ;  /* 0x0000000700037c02 */ /* 0x000fea0008000f00 */
[----:B-----5:R2:W5:Y:S02]  /*66a0*/  @P2 LDG.E R49, desc[UR46][R2.64] ;  /* 0x0000002e02312981 */ /* 0x020564000c1e1900 */
[----:B-12---:R-:W-:Y:S02]  /*66b0*/  @!P2 IMAD.U32 R49, RZ, RZ, UR4 ;  /* 0x00000004ff31ae24 */ /* 0x006fe4000f8e00ff */
.L_x_119:
[----:B------:R-:W-:Y:S05]  /*66c0*/  @!P4 BRA `(.L_x_120) ;  /* 0x000000000020c947 */ /* 0x000fea0003800000 */
[----:B------:R-:W-:Y:S04]  /*66d0*/  ISETP.NE.U32.AND P2, PT, R88, RZ, PT ;  /* 0x000000ff5800720c */ /* 0x000fe80003f45070 */
[----:B------:R-:W-:Y:S11]  /*66e0*/  ISETP.NE.AND.EX P2, PT, R89, RZ, PT, P2 ;  /* 0x000000ff5900720c */ /* 0x000ff60003f45320 */
[----:B------:R-:W-:Y:S02]  /*66f0*/  @!UPT UIADD3 URZ, UPT, UPT, URZ, URZ, URZ ;  /* 0x000000fffffff290 */ /* 0x000fe4000fffe0ff */
[----:B------:R-:W1:Y:S01]  /*6700*/  @P2 LDC.64 R2, c[0x0][0x8a8] ;  /* 0x00022a00ff022b82 */ /* 0x000e620000000a00 */
[----:B------:R-:W-:Y:S04]  /*6710*/  @P2 IMAD R0, R90, UR36, RZ ;  /* 0x000000245a002c24 */ /* 0x000fe8000f8e02ff */
[----:B-1----:R-:W-:Y:S05]  /*6720*/  @P2 IMAD.WIDE R2, R0, 0x4, R2 ;  /* 0x0000000400022825 */ /* 0x002fea00078e0202 */
[----:B-----5:R1:W5:Y:S02]  /*6730*/  @P2 LDG.E R47, desc[UR46][R2.64] ;  /* 0x0000002e022f2981 */ /* 0x020364000c1e1900 */
[----:B-1----:R-:W2:Y:S02]  /*6740*/  @!P2 LDC R47, c[0x0][0x8a0] ;  /* 0x00022800ff2fab82 */ /* 0x002ea40000000800 */
.L_x_120:
[----:B-----5:R-:W-:Y:S01]  /*6750*/  FSETP.NEU.AND P2, PT, R49, RZ, PT ;  /* 0x000000ff3100720b */ /* 0x020fe20003f4d000 */
[----:B------:R-:W-:Y:S01]  /*6760*/  BSSY B1, `(.L_x_121) ;  /* 0x0000042000017945 */ /* 0x000fe20003800000 */
[----:B------:R-:W-:Y:S01]  /*6770*/  SEL R2, RZ, 0xffffffff, P3 ;  /* 0xffffffffff027807 */ /* 0x000fe20001800000 */
[----:B------:R-:W-:Y:S01]  /*6780*/  IMAD.MOV.U32 R114, RZ, RZ, 0x1 ;  /* 0x00000001ff727424 */ /* 0x000fe200078e00ff */
[----:B------:R-:W-:Y:S01]  /*6790*/  LOP3.LUT P3, RZ, R96, 0xff, RZ, 0xc0, !PT ;  /* 0x000000ff60ff7812 */ /* 0x000fe2000786c0ff */
[----:B------:R-:W-:Y:S01]  /*67a0*/  IMAD R48, R45, 0x80, R46 ;  /* 0x000000802d307824 */ /* 0x000fe200078e022e */
[----:B------:R-:W-:Y:S02]  /*67b0*/  @P1 SEL R0, RZ, 0xffffffff, P2 ;  /* 0xffffffffff001807 */ /* 0x000fe40001000000 */
[----:B------:R-:W-:Y:S02]  /*67c0*/  CS2R R86, SRZ ;  /* 0x0000000000567805 */ /* 0x000fe4000001ff00 */
[----:B------:R-:W-:Y:S02]  /*67d0*/  LEA R3, R105, UR49, 0x3 ;  /* 0x0000003169037c11 */ /* 0x000fe4000f8e18ff */
[----:B------:R-:W-:Y:S02]  /*67e0*/  CS2R R84, SRZ ;  /* 0x0000000000547805 */ /* 0x000fe4000001ff00 */
[----:B------:R-:W-:Y:S02]  /*67f0*/  @P0 SEL R0, R2, R0, !P3 ;  /* 0x0000000002000207 */ /* 0x000fe40005800000 */
[----:B------:R-:W-:Y:S02]  /*6800*/  CS2R R82, SRZ ;  /* 0x0000000000527805 */ /* 0x000fe4000001ff00 */
[----:B------:R-:W-:Y:S02]  /*6810*/  LEA R111, R45, UR49, 0x3 ;  /* 0x000000312d6f7c11 */ /* 0x000fe4000f8e18ff */
[----:B------:R-:W-:Y:S02]  /*6820*/  CS2R R80, SRZ ;  /* 0x0000000000507805 */ /* 0x000fe4000001ff00 */
[----:B------:R-:W-:Y:S02]  /*6830*/  @P1 LOP3.LUT R0, R0, 0x1, RZ, 0xc0, !PT ;  /* 0x0000000100001812 */ /* 0x000fe400078ec0ff */
[----:B------:R-:W-:Y:S02]  /*6840*/  SHF.L.U32 R4, R107, 0x1f, RZ ;  /* 0x0000001f6b047819 */ /* 0x000fe400000006ff */
[----:B------:R-:W-:Y:S04]  /*6850*/  ISETP.NE.U32.OR P5, PT, R0, 0x1, !P1 ;  /* 0x000000010000780c */ /* 0x000fe80004fa5470 */
[----:B------:R-:W-:Y:S09]  /*6860*/  P2R R117, PR, RZ, 0x20 ;  /* 0x00000020ff757803 */ /* 0x000ff20000000000 */
[----:B------:R-:W-:Y:S04]  /*6870*/  @P5 SHF.L.U32 R0, R104, 0x1f, RZ ;  /* 0x0000001f68005819 */ /* 0x000fe800000006ff */
[----:B------:R1:W3:Y:S01]  /*6880*/  @P5 SYNCS.PHASECHK.TRANS64.TRYWAIT P1, [R3+URZ+0x100], R0 ;  /* 0x00010000030055a7 */ /* 0x0002e200080211ff */
[----:B------:R4:W2:Y:S01]  /*6890*/  SYNCS.PHASECHK.TRANS64.TRYWAIT P0, [R111+URZ+0x170], R4 ;  /* 0x000170046f0075a7 */ /* 0x0008a200080011ff */
[----:B-1----:R-:W-:Y:S02]  /*68a0*/  SEL R0, RZ, 0xffffffff, P2 ;  /* 0xffffffffff007807 */ /* 0x002fe40001000000 */
[----:B------:R-:W-:Y:S11]  /*68b0*/  PLOP3.LUT P2, PT, PT, PT, UP1, 0x80, 0x8 ;  /* 0x000000000008781c */ /* 0x000ff60003f4f018 */
[----:B------:R-:W-:Y:S02]  /*68c0*/  @!UPT UIADD3 URZ, UPT, UPT, URZ, URZ, URZ ;  /* 0x000000fffffff290 */ /* 0x000fe4000fffe0ff */
[----:B------:R-:W-:Y:S04]  /*68d0*/  @P2 SEL R0, R2, R0, !P3 ;  /* 0x0000000002002207 */ /* 0x000fe80005800000 */
[----:B------:R-:W-:Y:S04]  /*68e0*/  LOP3.LUT R0, R0, 0x1, RZ, 0xc0, !PT ;  /* 0x0000000100007812 */ /* 0x000fe800078ec0ff */
[----:B------:R-:W-:Y:S04]  /*68f0*/  ISETP.NE.U32.AND P4, PT, R0, 0x1, PT ;  /* 0x000000010000780c */ /* 0x000fe80003f85070 */
[----:B------:R-:W-:Y:S02]  /*6900*/  P2R R115, PR, RZ, 0x10 ;  /* 0x00000010ff737803 */ /* 0x000fe40000000000 */
[----:B---3--:R-:W-:Y:S01]  /*6910*/  @P5 SEL R114, RZ, 0x1, !P1 ;  /* 0x00000001ff725807 */ /* 0x008fe20004800000 */
[----:B--2-4-:R-:W-:Y:S06]  /*6920*/  @!P5 BRA `(.L_x_122) ;  /* 0x000000000094d947 */ /* 0x014fec0003800000 */
[----:B------:R-:W-:Y:S01]  /*6930*/  @P4 IMAD R5, R105, 0x1000, R100 ;  /* 0x0000100069054824 */ /* 0x000fe200078e0264 */
[----:B------:R-:W-:Y:S01]  /*6940*/  LOP3.LUT P5, RZ, R101, 0x80, RZ, 0xc0, !PT ;  /* 0x0000008065ff7812 */ /* 0x000fe200078ac0ff */
[----:B------:R-:W-:Y:S01]  /*6950*/  BSSY B0, `(.L_x_123) ;  /* 0x0000010000007945 */ /* 0x000fe20003800000 */
[----:B------:R-:W-:Y:S01]  /*6960*/  ISETP.NE.AND P2, PT, R114, RZ, PT ;  /* 0x000000ff7200720c */ /* 0x000fe20003f45270 */
[----:B------:R-:W-:Y:S01]  /*6970*/  @P4 VIADD R2, R5, UR49 ;  /* 0x0000003105024c36 */ /* 0x000fe20008000000 */
[----:B------:R-:W-:Y:S02]  /*6980*/  PLOP3.LUT P1, PT, PT, PT, PT, 0x8, 0x80 ;  /* 0x000000000080781c */ /* 0x000fe40003f2e170 */
[----:B------:R-:W-:Y:S02]  /*6990*/  CS2R R82, SRZ ;  /* 0x0000000000527805 */ /* 0x000fe4000001ff00 */
[----:B------:R-:W-:Y:S01]  /*69a0*/  @P4 PLOP3.LUT P1, PT, P5, PT, PT, 0x80, 0x8 ;  /* 0x000000000008481c */ /* 0x000fe20002f2f070 */
[C---:B------:R-:W-:Y:S01]  /*69b0*/  @P4 VIADD R0, R2.reuse, 0x300 ;  /* 0x0000030002004836 */ /* 0x040fe20000000000 */
[----:B------:R-:W-:Y:S01]  /*69c0*/  CS2R R80, SRZ ;  /* 0x0000000000507805 */ /* 0x000fe2000001ff00 */
[----:B------:R-:W-:Y:S01]  /*69d0*/  @P4 VIADD R2, R2, 0x310 ;  /* 0x0000031002024836 */ /* 0x000fe20000000000 */
[----:B------:R-:W-:Y:S02]  /*69e0*/  CS2R R86, SRZ ;  /* 0x0000000000567805 */ /* 0x000fe4000001ff00 */
[----:B------:R-:W-:Y:S07]  /*69f0*/  CS2R R84, SRZ ;  /* 0x0000000000547805 */ /* 0x000fee000001ff00 */
[----:B------:R-:W-:Y:S01]  /*6a00*/  @P1 VIADD R2, R0, 0xfffffff0 ;  /* 0xfffffff000021836 */ /* 0x000fe20000000000 */
[----:B------:R-:W-:Y:S06]  /*6a10*/  @P2 BRA `(.L_x_124) ;  /* 0x00000000000c2947 */ /* 0x000fec0003800000 */
[----:B------:R-:W-:Y:S04]  /*6a20*/  SHF.L.U32 R0, R104, 0x1f, RZ ;  /* 0x0000001f68007819 */ /* 0x000fe800000006ff */
[----:B------:R-:W1:Y:S02]  /*6a30*/  SYNCS.PHASECHK.TRANS64.TRYWAIT P1, [R3+URZ+0x100], R0 ;  /* 0x00010000030075a7 */ /* 0x000e6400080211ff */
[----:B-1----:R-:W-:Y:S05]  /*6a40*/  @!P1 BRA `(.L_x_125) ;  /* 0x0000004400bc9947 */ /* 0x002fea0003800000 */
.L_x_124:
[----:B------:R-:W-:Y:S05]  /*6a50*/  BSYNC B0 ;  /* 0x0000000000007941 */ /* 0x000fea0003800000 */
.L_x_123:
[----:B------:R-:W-:Y:S01]  /*6a60*/  ISETP.NE.AND P1, PT, R115, RZ, PT ;  /* 0x000000ff7300720c */ /* 0x000fe20003f25270 */
[----:B-1----:R-:W-:Y:S02]  /*6a70*/  VIADD R3, R3, 0x120 ;  /* 0x0000012003037836 */ /* 0x002fe40000000000 */
[----:B------:R-:W-:Y:S02]  /*6a80*/  IMAD.U32 R0, RZ, RZ, UR37 ;  /* 0x00000025ff007e24 */ /* 0x000fe4000f8e00ff */
[----:B------:R-:W-:Y:S03]  /*6a90*/  VIADD R105, R105, 0x1 ;  /* 0x0000000169697836 */ /* 0x000fe60000000000 */
[----:B------:R-:W-:Y:S05]  /*6aa0*/  PRMT R0, R0, 0x654, R3 ;  /* 0x0000065400007816 */ /* 0x000fea0000000003 */
[----:B------:R1:W2:Y:S04]  /*6ab0*/  @P1 LDS.128 R80, [R5+UR49+0x300] ;  /* 0x0003003105501984 */ /* 0x0002a80008000c00 */
[----:B------:R1:W3:Y:S01]  /*6ac0*/  @P1 LDS.128 R84, [R2] ;  /* 0x0000000002541984 */ /* 0x0002e20000000c00 */
[C---:B------:R-:W-:Y:S01]  /*6ad0*/  ISETP.NE.AND P1, PT, R105.reuse, 0x4, PT ;  /* 0x000000046900780c */ /* 0x040fe20003f25270 */
[----:B------:R-:W-:Y:S01]  /*6ae0*/  @!PT LDS RZ, [RZ] ;  /* 0x00000000fffff984 */ /* 0x000fe20000000800 */
[----:B------:R-:W-:Y:S01]  /*6af0*/  @!PT LDS RZ, [RZ] ;  /* 0x00000000fffff984 */ /* 0x000fe20000000800 */
[----:B------:R-:W-:Y:S01]  /*6b00*/  @!PT LDS RZ, [RZ] ;  /* 0x00000000fffff984 */ /* 0x000fe20000000800 */
[----:B------:R-:W-:Y:S01]  /*6b10*/  @!PT LDS RZ, [RZ] ;  /* 0x00000000fffff984 */ /* 0x000fe20000000800 */
[----:B------:R4:W-:Y:S06]  /*6b20*/  MEMBAR.ALL.CTA ;  /* 0x0000000000007992 */ /* 0x0009ec0000008000 */
[----:B----4-:R-:W4:Y:S01]  /*6b30*/  FENCE.VIEW.ASYNC.S ;  /* 0x00000000000073c6 */ /* 0x010f220000000000 */
[----:B------:R-:W-:Y:S01]  /*6b40*/  SEL R105, R105, RZ, P1 ;  /* 0x000000ff69697207 */ /* 0x000fe20000800000 */
[----:B----4-:R4:W-:Y:S02]  /*6b50*/  SYNCS.ARRIVE.TRANS64.RED.A1T0 RZ, [R0+URZ], RZ ;  /* 0x000000ff00ff79a7 */ /* 0x0109e400081004ff */
[----:B----4-:R-:W-:Y:S04]  /*6b60*/  SEL R0, RZ, 0x1, P1 ;  /* 0x00000001ff007807 */ /* 0x010fe80000800000 */
[----:B-12---:R-:W-:Y:S02]  /*6b70*/  LOP3.LUT R104, R104, R0, RZ, 0x3c, !PT ;  /* 0x0000000068687212 */ /* 0x006fe400078e3cff */
.L_x_122:
[----:B------:R-:W-:Y:S05]  /*6b80*/  BSYNC B1 ;  /* 0x0000000000017941 */ /* 0x000fea0003800000 */
.L_x_121:
[----:B------:R-:W-:Y:S04]  /*6b90*/  SHF.R.U32.HI R0, RZ, 0x15, R48 ;  /* 0x00000015ff007819 */ /* 0x000fe80000011630 */
[----:B------:R-:W-:Y:S01]  /*6ba0*/  LOP3.LUT P1, RZ, R0, 0x3, R102, 0x48, !PT ;  /* 0x0000000300ff7812 */ /* 0x000fe20007824866 */
[----:B------:R-:W-:Y:S01]  /*6bb0*/  @!UPT UIADD3 URZ, UPT, UPT, URZ, URZ, URZ ;  /* 0x000000fffffff290 */ /* 0x000fe2000fffe0ff */
[----:B------:R-:W-:Y:S11]  /*6bc0*/  @P0 BRA `(.L_x_126) ;  /* 0x0000000000080947 */ /* 0x000ff60003800000 */
[----:B------:R-:W1:Y:S02]  /*6bd0*/  SYNCS.PHASECHK.TRANS64.TRYWAIT P0, [R111+URZ+0x170], R4 ;  /* 0x000170046f0075a7 */ /* 0x000e6400080011ff */
[----:B-1----:R-:W-:Y:S05]  /*6be0*/  @!P0 BRA `(.L_x_127) ;  /* 0x0000004400688947 */ /* 0x002fea0003800000 */
.L_x_126:
[----:B------:R-:W-:Y:S05]  /*6bf0*/  @!P1 BRA `(.L_x_128) ;  /* 0x0000000000409947 */ /* 0x000fea0003800000 */
[----:B------:R-:W2:Y:S01]  /*6c00*/  LDCU.64 UR8, c[0x4][0x78] ;  /* 0x01000f00ff0877ac */ /* 0x000ea20008000a00 */
[----:B------:R-:W-:Y:S01]  /*6c10*/  MOV R3, 0x0 ;  /* 0x0000000000037802 */ /* 0x000fe20000000f00 */
[----:B------:R-:W-:Y:S02]  /*6c20*/  HFMA2 R12, -RZ, RZ, 0, 5.9604644775390625e-08 ;  /* 0x00000001ff0c7431 */ /* 0x000fe400000001ff */
[----:B------:R-:W-:Y:S02]  /*6c30*/  IMAD.MOV.U32 R8, RZ, RZ, 0x192 ;  /* 0x00000192ff087424 */ /* 0x000fe400078e00ff */
[----:B------:R-:W-:Y:S01]  /*6c40*/  IMAD.MOV.U32 R13, RZ, RZ, RZ ;  /* 0x000000ffff0d7224 */ /* 0x000fe200078e00ff */
[----:B------:R-:W4:Y:S01]  /*6c50*/  LDCU.64 UR6, c[0x4][0x80] ;  /* 0x01001000ff0677ac */ /* 0x000f220008000a00 */
[----:B------:R-:W3:Y:S01]  /*6c60*/  LDC.64 R2, c[0x4][R3] ;  /* 0x0100000003027b82 */ /* 0x000ee20000000a00 */
[----:B------:R-:W5:Y:S01]  /*6c70*/  LDCU.64 UR4, c[0x4][0x18] ;  /* 0x01000300ff0477ac */ /* 0x000f620008000a00 */
[----:B--2---:R-:W-:Y:S01]  /*6c80*/  MOV R5, UR9 ;  /* 0x0000000900057c02 */ /* 0x004fe20008000f00 */
[----:B-1----:R-:W-:Y:S01]  /*6c90*/  IMAD.U32 R4, RZ, RZ, UR8 ;  /* 0x00000008ff047e24 */ /* 0x002fe2000f8e00ff */
[----:B----4-:R-:W-:Y:S01]  /*6ca0*/  MOV R7, UR7 ;  /* 0x0000000700077c02 */ /* 0x010fe20008000f00 */
[----:B------:R-:W-:Y:S01]  /*6cb0*/  IMAD.U32 R6, RZ, RZ, UR6 ;  /* 0x00000006ff067e24 */ /* 0x000fe2000f8e00ff */
[----:B-----5:R-:W-:Y:S01]  /*6cc0*/  MOV R11, UR5 ;  /* 0x00000005000b7c02 */ /* 0x020fe20008000f00 */
[----:B------:R-:W-:Y:S02]  /*6cd0*/  IMAD.U32 R10, RZ, RZ, UR4 ;  /* 0x00000004ff0a7e24 */ /* 0x000fe4000f8e00ff */
[----:B------:R-:W-:Y:S07]  /*6ce0*/  LEPC R20, `(.L_x_128) ;  /* 0x000000001014794e */ /* 0x000fee0000000000 */
[----:B---3--:R-:W-:Y:S05]  /*6cf0*/  CALL.ABS.NOINC R2 ;  /* 0x0000000002007343 */ /* 0x008fea0003c00000 */
.L_x_128:
[----:B-1----:R-:W-:Y:S01]  /*6d00*/  F2FP.F16.E5M2.UNPACK_B R4, R81 ;  /* 0x00000051ff04723e */ /* 0x002fe200020004ff */
[----:B------:R-:W-:Y:S05]  /*6d10*/  WARPSYNC.ALL ;  /* 0x0000000000007948 */ /* 0x000fea0003800000 */
[----:B------:R-:W-:Y:S01]  /*6d20*/  R2UR UR4, R48 ;  /* 0x00000000300472ca */ /* 0x000fe200000e0000 */
[--C-:B------:R-:W-:Y:S01]  /*6d30*/  HADD2.F32 R53, -RZ, R4.reuse.H0_H0 ;  /* 0x20000004ff357230 */ /* 0x100fe20000004100 */
[-C--:B------:R-:W-:Y:S01]  /*6d40*/  F2FP.F16.E5M2.UNPACK_B R3, R80.reuse ;  /* 0x00000050ff03723e */ /* 0x080fe200020004ff */
[----:B------:R-:W-:Y:S01]  /*6d50*/  HADD2.F32 R54, -RZ, R4.H1_H1 ;  /* 0x30000004ff367230 */ /* 0x000fe20000004100 */
[----:B------:R-:W-:Y:S01]  /*6d60*/  F2FP.F16.E5M2.UNPACK_B R0, R80.H1 ;  /* 0x00000050ff00723e */ /* 0x000fe200030004ff */
[----:B------:R-:W-:Y:S01]  /*6d70*/  BSSY.RECONVERGENT B0, `(.L_x_129) ;  /* 0x000009e000007945 */ /* 0x000fe20003800200 */
[----:B------:R-:W-:Y:S01]  /*6d80*/  F2FP.F16.E5M2.UNPACK_B R64, R83.H1 ;  /* 0x00000053ff40723e */ /* 0x000fe200030004ff */
[--C-:B------:R-:W-:Y:S01]  /*6d90*/  HADD2.F32 R2, -RZ, R3.reuse.H0_H0 ;  /* 0x20000003ff027230 */ /* 0x100fe20000004100 */
[----:B---3--:R-:W-:Y:S01]  /*6da0*/  F2FP.F16.E5M2.UNPACK_B R74, R86 ;  /* 0x00000056ff4a723e */ /* 0x008fe200020004ff */
[----:B------:R-:W-:Y:S01]  /*6db0*/  HADD2.F32 R50, -RZ, R3.H1_H1 ;  /* 0x30000003ff327230 */ /* 0x000fe20000004100 */
[----:B------:R-:W-:Y:S01]  /*6dc0*/  F2FP.F16.E5M2.UNPACK_B R3, R81.H1 ;  /* 0x00000051ff03723e */ /* 0x000fe200030004ff */
[--C-:B------:R-:W-:Y:S01]  /*6dd0*/  HADD2.F32 R51, -RZ, R0.reuse.H0_H0 ;  /* 0x20000000ff337230 */ /* 0x100fe20000004100 */
[----:B------:R-:W-:Y:S01]  /*6de0*/  MOV R116, 0x10 ;  /* 0x0000001000747802 */ /* 0x000fe20000000f00 */
[----:B------:R-:W-:Y:S01]  /*6df0*/  HADD2.F32 R52, -RZ, R0.H1_H1 ;  /* 0x30000000ff347230 */ /* 0x000fe20000004100 */
[-C--:B------:R-:W-:Y:S01]  /*6e00*/  F2FP.F16.E5M2.UNPACK_B R0, R82.reuse ;  /* 0x00000052ff00723e */ /* 0x080fe200020004ff */
[----:B------:R-:W1:Y:S01]  /*6e10*/  LDTM.x32 R4, tmem[UR4] ;  /* 0x00000004000479ee */ /* 0x000e6200082c0000 */
[----:B------:R-:W-:Y:S01]  /*6e20*/  LOP3.LUT P5, RZ, R101, 0x80, RZ, 0xc0, !PT ;  /* 0x0000008065ff7812 */ /* 0x000fe200078ac0ff */
[--C-:B------:R-:W-:Y:S01]  /*6e30*/  HADD2.F32 R55, -RZ, R3.reuse.H0_H0 ;  /* 0x20000003ff377230 */ /* 0x100fe20000004100 */
[----:B------:R-:W-:Y:S01]  /*6e40*/  IADD3 R113, PT, PT, R100, UR49, RZ ;  /* 0x0000003164717c10 */ /* 0x000fe2000fffe0ff */
[--C-:B------:R-:W-:Y:S01]  /*6e50*/  HADD2.F32 R57, -RZ, R0.reuse.H0_H0 ;  /* 0x20000000ff397230 */ /* 0x100fe20000004100 */
[----:B------:R-:W-:Y:S01]  /*6e60*/  SEL R116, R116, 0xfffffff0, !P5 ;  /* 0xfffffff074747807 */ /* 0x000fe20006800000 */
[----:B------:R-:W-:Y:S01]  /*6e70*/  HADD2.F32 R58, -RZ, R0.H1_H1 ;  /* 0x30000000ff3a7230 */ /* 0x000fe20000004100 */
[----:B------:R-:W-:Y:S01]  /*6e80*/  F2FP.F16.E5M2.UNPACK_B R0, R83 ;  /* 0x00000053ff00723e */ /* 0x000fe200020004ff */
[----:B------:R-:W-:Y:S01]  /*6e90*/  HADD2.F32 R56, -RZ, R3.H1_H1 ;  /* 0x30000003ff387230 */ /* 0x000fe20000004100 */
[----:B------:R-:W-:Y:S01]  /*6ea0*/  F2FP.F16.E5M2.UNPACK_B R3, R82.H1 ;  /* 0x00000052ff03723e */ /* 0x000fe200030004ff */
[----:B------:R-:W-:Y:S01]  /*6eb0*/  HADD2.F32 R73, -RZ, R74.H0_H0 ;  /* 0x2000004aff497230 */ /* 0x000fe20000004100 */
[----:B------:R-:W-:Y:S01]  /*6ec0*/  IADD3 R113, PT, PT, R113, R116, RZ ;  /* 0x0000007471717210 */ /* 0x000fe20007ffe0ff */
[--C-:B------:R-:W-:Y:S01]  /*6ed0*/  HADD2.F32 R61, -RZ, R0.reuse.H0_H0 ;  /* 0x20000000ff3d7230 */ /* 0x100fe20000004100 */
[----:B------:R-:W-:Y:S01]  /*6ee0*/  ISETP.NE.AND P0, PT, R109, RZ, PT ;  /* 0x000000ff6d00720c */ /* 0x000fe20003f05270 */
[----:B------:R-:W-:Y:S01]  /*6ef0*/  HADD2.F32 R62, -RZ, R0.H1_H1 ;  /* 0x30000000ff3e7230 */ /* 0x000fe20000004100 */
[-C--:B------:R-:W-:Y:S01]  /*6f00*/  F2FP.F16.E5M2.UNPACK_B R0, R84.reuse.H1 ;  /* 0x00000054ff00723e */ /* 0x080fe200030004ff */
[--C-:B------:R-:W-:Y:S01]  /*6f10*/  HADD2.F32 R59, -RZ, R3.reuse.H0_H0 ;  /* 0x20000003ff3b7230 */ /* 0x100fe20000004100 */
[----:B------:R-:W-:Y:S01]  /*6f20*/  ISETP.NE.AND P6, PT, R117, RZ, PT ;  /* 0x000000ff7500720c */ /* 0x000fe20003fc5270 */
[----:B------:R-:W-:Y:S01]  /*6f30*/  HADD2.F32 R60, -RZ, R3.H1_H1 ;  /* 0x30000003ff3c7230 */ /* 0x000fe20000004100 */
[----:B------:R-:W-:Y:S01]  /*6f40*/  F2FP.F16.E5M2.UNPACK_B R3, R84 ;  /* 0x00000054ff03723e */ /* 0x000fe200020004ff */
[--C-:B------:R-:W-:Y:S02]  /*6f50*/  HADD2.F32 R67, -RZ, R0.reuse.H0_H0 ;  /* 0x20000000ff437230 */ /* 0x100fe40000004100 */
[----:B------:R-:W-:Y:S01]  /*6f60*/  HADD2.F32 R68, -RZ, R0.H1_H1 ;  /* 0x30000000ff447230 */ /* 0x000fe20000004100 */
[----:B------:R-:W-:Y:S01]  /*6f70*/  F2FP.F16.E5M2.UNPACK_B R0, R85.H1 ;  /* 0x00000055ff00723e */ /* 0x000fe200030004ff */
[--C-:B------:R-:W-:Y:S02]  /*6f80*/  HADD2.F32 R65, -RZ, R3.reuse.H0_H0 ;  /* 0x20000003ff417230 */ /* 0x100fe40000004100 */
[C---:B-1----:R-:W-:Y:S01]  /*6f90*/  FMUL R7, R47.reuse, R7 ;  /* 0x000000072f077220 */ /* 0x042fe20000400000 */
[----:B------:R-:W-:Y:S01]  /*6fa0*/  HADD2.F32 R66, -RZ, R3.H1_H1 ;  /* 0x30000003ff427230 */ /* 0x000fe20000004100 */
[----:B------:R-:W-:Y:S01]  /*6fb0*/  F2FP.F16.E5M2.UNPACK_B R3, R85 ;  /* 0x00000055ff03723e */ /* 0x000fe200020004ff */
[--C-:B------:R-:W-:Y:S02]  /*6fc0*/  HADD2.F32 R71, -RZ, R0.reuse.H0_H0 ;  /* 0x20000000ff477230 */ /* 0x100fe40000004100 */
[----:B------:R-:W-:Y:S02]  /*6fd0*/  HADD2.F32 R72, -RZ, R0.H1_H1 ;  /* 0x30000000ff487230 */ /* 0x000fe40000004100 */
[----:B------:R-:W-:Y:S01]  /*6fe0*/  FMUL R0, R47, R4 ;  /* 0x000000042f007220 */ /* 0x000fe20000400000 */
[--C-:B------:R-:W-:Y:S01]  /*6ff0*/  HADD2.F32 R69, -RZ, R3.reuse.H0_H0 ;  /* 0x20000003ff457230 */ /* 0x100fe20000004100 */
[----:B------:R-:W-:Y:S01]  /*7000*/  F2FP.F16.E5M2.UNPACK_B R4, R87 ;  /* 0x00000057ff04723e */ /* 0x000fe200020004ff */
[----:B------:R-:W-:Y:S01]  /*7010*/  HADD2.F32 R70, -RZ, R3.H1_H1 ;  /* 0x30000003ff467230 */ /* 0x000fe20000004100 */
[----:B------:R-:W-:Y:S01]  /*7020*/  F2FP.F16.E5M2.UNPACK_B R3, R86.H1 ;  /* 0x00000056ff03723e */ /* 0x000fe200030004ff */
[----:B------:R-:W-:Y:S01]  /*7030*/  FFMA R0, R49, R2, R0 ;  /* 0x0000000231007223 */ /* 0x000fe20000000000 */
[----:B------:R-:W-:Y:S01]  /*7040*/  FMUL R2, R47, R5 ;  /* 0x000000052f027220 */ /* 0x000fe20000400000 */
[----:B------:R-:W-:Y:S01]  /*7050*/  HADD2.F32 R74, -RZ, R74.H1_H1 ;  /* 0x3000004aff4a7230 */ /* 0x000fe20000004100 */
[----:B------:R-:W-:Y:S01]  /*7060*/  F2FP.F16.E5M2.UNPACK_B R5, R87.H1 ;  /* 0x00000057ff05723e */ /* 0x000fe200030004ff */
[--C-:B------:R-:W-:Y:S02]  /*7070*/  HADD2.F32 R75, -RZ, R3.reuse.H0_H0 ;  /* 0x20000003ff4b7230 */ /* 0x100fe40000004100 */
[----:B------:R-:W-:Y:S01]  /*7080*/  FFMA R2, R49, R50, R2 ;  /* 0x0000003231027223 */ /* 0x000fe20000000002 */
[----:B------:R-:W-:Y:S02]  /*7090*/  HADD2.F32 R76, -RZ, R3.H1_H1 ;  /* 0x30000003ff4c7230 */ /* 0x000fe40000004100 */
[C---:B------:R-:W-:Y:S01]  /*70a0*/  FMUL R3, R47.reuse, R6 ;  /* 0x000000062f037220 */ /* 0x040fe20000400000 */
[--C-:B------:R-:W-:Y:S02]  /*70b0*/  HADD2.F32 R50, -RZ, R4.reuse.H0_H0 ;  /* 0x20000004ff327230 */ /* 0x100fe40000004100 */
[C---:B------:R-:W-:Y:S01]  /*70c0*/  FMUL R6, R47.reuse, R11 ;  /* 0x0000000b2f067220 */ /* 0x040fe20000400000 */
[----:B------:R-:W-:Y:S01]  /*70d0*/  FMUL R11, R47, R16 ;  /* 0x000000102f0b7220 */ /* 0x000fe20000400000 */
[C---:B------:R-:W-:Y:S01]  /*70e0*/  FFMA R3, R49.reuse, R51, R3 ;  /* 0x0000003331037223 */ /* 0x040fe20000000003 */
[----:B------:R-:W-:Y:S01]  /*70f0*/  FFMA R7, R49, R52, R7 ;  /* 0x0000003431077223 */ /* 0x000fe20000000007 */
[----:B------:R-:W-:Y:S02]  /*7100*/  HADD2.F32 R51, -RZ, R4.H1_H1 ;  /* 0x30000004ff337230 */ /* 0x000fe40000004100 */
[C---:B------:R-:W-:Y:S01]  /*7110*/  FMUL R4, R47.reuse, R9 ;  /* 0x000000092f047220 */ /* 0x040fe20000400000 */
[--C-:B------:R-:W-:Y:S02]  /*7120*/  HADD2.F32 R52, -RZ, R5.reuse.H0_H0 ;  /* 0x20000005ff347230 */ /* 0x100fe40000004100 */
[----:B------:R-:W-:Y:S01]  /*7130*/  FMUL R16, R47, R21 ;  /* 0x000000152f107220 */ /* 0x000fe20000400000 */
[----:B------:R-:W-:Y:S01]  /*7140*/  F2FP.SATFINITE.E5M2.F32.PACK_AB_MERGE_C R78, R7, R3, RZ ;  /* 0x00000003074e723e */ /* 0x000fe200048060ff */
[C---:B------:R-:W-:Y:S01]  /*7150*/  FMUL R3, R47.reuse, R8 ;  /* 0x000000082f037220 */ /* 0x040fe20000400000 */
[----:B------:R-:W-:Y:S02]  /*7160*/  HADD2.F32 R77, -RZ, R5.H1_H1 ;  /* 0x30000005ff4d7230 */ /* 0x000fe40000004100 */
[C---:B------:R-:W-:Y:S01]  /*7170*/  FMUL R7, R47.reuse, R12 ;  /* 0x0000000c2f077220 */ /* 0x040fe20000400000 */
[----:B------:R-:W-:Y:S01]  /*7180*/  FMUL R8, R47, R13 ;  /* 0x0000000d2f087220 */ /* 0x000fe20000400000 */
[C---:B------:R-:W-:Y:S01]  /*7190*/  FFMA R3, R49.reuse, R53, R3 ;  /* 0x0000003531037223 */ /* 0x040fe20000000003 */
[----:B------:R-:W-:Y:S01]  /*71a0*/  FFMA R4, R49, R54, R4 ;  /* 0x0000003631047223 */ /* 0x000fe20000000004 */
[C---:B------:R-:W-:Y:S01]  /*71b0*/  FMUL R12, R47.reuse, R17 ;  /* 0x000000112f0c7220 */ /* 0x040fe20000400000 */
[C---:B------:R-:W-:Y:S01]  /*71c0*/  FMUL R5, R47.reuse, R10 ;  /* 0x0000000a2f057220 */ /* 0x040fe20000400000 */
[C---:B------:R-:W-:Y:S01]  /*71d0*/  FMUL R9, R47.reuse, R14 ;  /* 0x0000000e2f097220 */ /* 0x040fe20000400000 */
[C---:B------:R-:W-:Y:S01]  /*71e0*/  FMUL R10, R47.reuse, R15 ;  /* 0x0000000f2f0a7220 */ /* 0x040fe20000400000 */
[----:B------:R-:W-:Y:S01]  /*71f0*/  FMUL R15, R47, R20 ;  /* 0x000000142f0f7220 */ /* 0x000fe20000400000 */
[C---:B------:R-:W-:Y:S01]  /*7200*/  FFMA R5, R49.reuse, R55, R5 ;  /* 0x0000003731057223 */ /* 0x040fe20000000005 */
[C---:B------:R-:W-:Y:S01]  /*7210*/  FFMA R6, R49.reuse, R56, R6 ;  /* 0x0000003831067223 */ /* 0x040fe20000000006 */
[C---:B------:R-:W-:Y:S01]  /*7220*/  FFMA R7, R49.reuse, R57, R7 ;  /* 0x0000003931077223 */ /* 0x040fe20000000007 */
[C---:B------:R-:W-:Y:S01]  /*7230*/  FFMA R8, R49.reuse, R58, R8 ;  /* 0x0000003a31087223 */ /* 0x040fe20000000008 */
[--C-:B------:R-:W-:Y:S02]  /*7240*/  HADD2.F32 R63, -RZ, R64.reuse.H0_H0 ;  /* 0x20000040ff3f7230 */ /* 0x100fe40000004100 */
[C---:B------:R-:W-:Y:S01]  /*7250*/  FFMA R9, R49.reuse, R59, R9 ;  /* 0x0000003b31097223 */ /* 0x040fe20000000009 */
[----:B------:R-:W-:Y:S01]  /*7260*/  F2FP.SATFINITE.E5M2.F32.PACK_AB_MERGE_C R5, R6, R5, RZ ;  /* 0x000000050605723e */ /* 0x000fe200048060ff */
[C---:B------:R-:W-:Y:S01]  /*7270*/  FFMA R10, R49.reuse, R60, R10 ;  /* 0x0000003c310a7223 */ /* 0x040fe2000000000a */
[C---:B------:R-:W-:Y:S01]  /*7280*/  FFMA R11, R49.reuse, R61, R11 ;  /* 0x0000003d310b7223 */ /* 0x040fe2000000000b */
[----:B------:R-:W-:Y:S01]  /*7290*/  FFMA R12, R49, R62, R12 ;  /* 0x0000003e310c7223 */ /* 0x000fe2000000000c */
[C---:B------:R-:W-:Y:S01]  /*72a0*/  FMUL R20, R47.reuse, R25 ;  /* 0x000000192f147220 */ /* 0x040fe20000400000 */
[C---:B------:R-:W-:Y:S01]  /*72b0*/  FMUL R25, R47.reuse, R30 ;  /* 0x0000001e2f197220 */ /* 0x040fe20000400000 */
[C---:B------:R-:W-:Y:S01]  /*72c0*/  FMUL R30, R47.reuse, R35 ;  /* 0x000000232f1e7220 */ /* 0x040fe20000400000 */
[----:B------:R-:W-:Y:S01]  /*72d0*/  F2FP.SATFINITE.E5M2.F32.PACK_AB_MERGE_C R9, R10, R9, RZ ;  /* 0x000000090a09723e */ /* 0x000fe200048060ff */
[----:B------:R-:W-:Y:S02]  /*72e0*/  HADD2.F32 R64, -RZ, R64.H1_H1 ;  /* 0x30000040ff407230 */ /* 0x000fe40000004100 */
[C---:B------:R-:W-:Y:S01]  /*72f0*/  FMUL R13, R47.reuse, R18 ;  /* 0x000000122f0d7220 */ /* 0x040fe20000400000 */
[C---:B------:R-:W-:Y:S01]  /*7300*/  FMUL R14, R47.reuse, R19 ;  /* 0x000000132f0e7220 */ /* 0x040fe20000400000 */
[C---:B------:R-:W-:Y:S01]  /*7310*/  FMUL R17, R47.reuse, R22 ;  /* 0x000000162f117220 */ /* 0x040fe20000400000 */
[----:B------:R-:W-:Y:S01]  /*7320*/  FMUL R18, R47, R23 ;  /* 0x000000172f127220 */ /* 0x000fe20000400000 */
[C---:B------:R-:W-:Y:S01]  /*7330*/  FFMA R13, R49.reuse, R63, R13 ;  /* 0x0000003f310d7223 */ /* 0x040fe2000000000d */
[C---:B------:R-:W-:Y:S01]  /*7340*/  FFMA R14, R49.reuse, R64, R14 ;  /* 0x00000040310e7223 */ /* 0x040fe2000000000e */
[----:B------:R-:W-:Y:S01]  /*7350*/  FFMA R15, R49, R65, R15 ;  /* 0x00000041310f7223 */ /* 0x000fe2000000000f */
[----:B------:R-:W-:Y:S01]  /*7360*/  FMUL R19, R47, R24 ;  /* 0x000000182f137220 */ /* 0x000fe20000400000 */
[C---:B------:R-:W-:Y:S01]  /*7370*/  FFMA R16, R49.reuse, R66, R16 ;  /* 0x0000004231107223 */ /* 0x040fe20000000010 */
[----:B------:R-:W-:Y:S01]  /*7380*/  FFMA R17, R49, R67, R17 ;  /* 0x0000004331117223 */ /* 0x000fe20000000011 */
[----:B------:R-:W-:Y:S01]  /*7390*/  F2FP.SATFINITE.E5M2.F32.PACK_AB_MERGE_C R13, R14, R13, RZ ;  /* 0x0000000d0e0d723e */ /* 0x000fe200048060ff */
[C---:B------:R-:W-:Y:S01]  /*73a0*/  FMUL R21, R47.reuse, R26 ;  /* 0x0000001a2f157220 */ /* 0x040fe20000400000 */
[----:B------:R-:W-:Y:S01]  /*73b0*/  FMUL R22, R47, R27 ;  /* 0x0000001b2f167220 */ /* 0x000fe20000400000 */
[C---:B------:R-:W-:Y:S01]  /*73c0*/  FFMA R18, R49.reuse, R68, R18 ;  /* 0x0000004431127223 */ /* 0x040fe20000000012 */
[----:B------:R-:W-:Y:S01]  /*73d0*/  FFMA R19, R49, R69, R19 ;  /* 0x0000004531137223 */ /* 0x000fe20000000013 */
[----:B------:R-:W-:Y:S01]  /*73e0*/  FMUL R23, R47, R28 ;  /* 0x0000001c2f177220 */ /* 0x000fe20000400000 */
[----:B------:R-:W-:Y:S01]  /*73f0*/  FFMA R20, R49, R70, R20 ;  /* 0x0000004631147223 */ /* 0x000fe20000000014 */
[----:B------:R-:W-:Y:S01]  /*7400*/  FMUL R24, R47, R29 ;  /* 0x0000001d2f187220 */ /* 0x000fe20000400000 */
[C---:B------:R-:W-:Y:S01]  /*7410*/  FFMA R21, R49.reuse, R71, R21 ;  /* 0x0000004731157223 */ /* 0x040fe20000000015 */
[----:B------:R-:W-:Y:S01]  /*7420*/  FFMA R22, R49, R72, R22 ;  /* 0x0000004831167223 */ /* 0x000fe20000000016 */
[C---:B------:R-:W-:Y:S01]  /*7430*/  FMUL R26, R47.reuse, R31 ;  /* 0x0000001f2f1a7220 */ /* 0x040fe20000400000 */
[----:B------:R-:W-:Y:S01]  /*7440*/  FMUL R27, R47, R32 ;  /* 0x000000202f1b7220 */ /* 0x000fe20000400000 */
[----:B------:R-:W-:Y:S01]  /*7450*/  FFMA R23, R49, R73, R23 ;  /* 0x0000004931177223 */ /* 0x000fe20000000017 */
[----:B------:R-:W-:Y:S01]  /*7460*/  FMUL R28, R47, R33 ;  /* 0x000000212f1c7220 */ /* 0x000fe20000400000 */
[----:B------:R-:W-:Y:S01]  /*7470*/  FFMA R24, R49, R74, R24 ;  /* 0x0000004a31187223 */ /* 0x000fe20000000018 */
[----:B------:R-:W-:Y:S01]  /*7480*/  FMUL R29, R47, R34 ;  /* 0x000000222f1d7220 */ /* 0x000fe20000400000 */
[C---:B------:R-:W-:Y:S01]  /*7490*/  FFMA R25, R49.reuse, R75, R25 ;  /* 0x0000004b31197223 */ /* 0x040fe20000000019 */
[C---:B------:R-:W-:Y:S01]  /*74a0*/  FFMA R26, R49.reuse, R76, R26 ;  /* 0x0000004c311a7223 */ /* 0x040fe2000000001a */
[C---:B------:R-:W-:Y:S01]  /*74b0*/  FFMA R27, R49.reuse, R50, R27 ;  /* 0x00000032311b7223 */ /* 0x040fe2000000001b */
[C---:B------:R-:W-:Y:S01]  /*74c0*/  FFMA R28, R49.reuse, R51, R28 ;  /* 0x00000033311c7223 */ /* 0x040fe2000000001c */
[----:B------:R-:W-:Y:S01]  /*74d0*/  F2FP.SATFINITE.E5M2.F32.PACK_AB_MERGE_C R17, R18, R17, RZ ;  /* 0x000000111211723e */ /* 0x000fe200048060ff */
[C---:B------:R-:W-:Y:S01]  /*74e0*/  FFMA R29, R49.reuse, R52, R29 ;  /* 0x00000034311d7223 */ /* 0x040fe2000000001d */
[----:B------:R-:W-:Y:S01]  /*74f0*/  F2FP.SATFINITE.E5M2.F32.PACK_AB_MERGE_C R21, R22, R21, RZ ;  /* 0x000000151615723e */ /* 0x000fe200048060ff */
[----:B------:R-:W-:Y:S01]  /*7500*/  FFMA R30, R49, R77, R30 ;  /* 0x0000004d311e7223 */ /* 0x000fe2000000001e */
[----:B------:R-:W-:Y:S02]  /*7510*/  F2FP.SATFINITE.E5M2.F32.PACK_AB_MERGE_C R32, R2, R0, R78 ;  /* 0x000000000220723e */ /* 0x000fe4000480604e */
[----:B------:R-:W-:Y:S02]  /*7520*/  F2FP.SATFINITE.E5M2.F32.PACK_AB_MERGE_C R33, R4, R3, R5 ;  /* 0x000000030421723e */ /* 0x000fe40004806005 */
[----:B------:R-:W-:Y:S02]  /*7530*/  F2FP.SATFINITE.E5M2.F32.PACK_AB_MERGE_C R34, R8, R7, R9 ;  /* 0x000000070822723e */ /* 0x000fe40004806009 */
[----:B------:R-:W-:Y:S02]  /*7540*/  F2FP.SATFINITE.E5M2.F32.PACK_AB_MERGE_C R35, R12, R11, R13 ;  /* 0x0000000b0c23723e */ /* 0x000fe4000480600d */
[----:B------:R-:W-:Y:S02]  /*7550*/  F2FP.SATFINITE.E5M2.F32.PACK_AB_MERGE_C R16, R16, R15, R17 ;  /* 0x0000000f1010723e */ /* 0x000fe40004806011 */
[----:B------:R-:W-:Y:S01]  /*7560*/  F2FP.SATFINITE.E5M2.F32.PACK_AB_MERGE_C R17, R20, R19, R21 ;  /* 0x000000131411723e */ /* 0x000fe20004806015 */
[----:B------:R1:W-:Y:S01]  /*7570*/  STS.128 [R100+UR49+0x4300], R32 ;  /* 0x0043002064007988 */ /* 0x0003e20008000c31 */
[----:B------:R-:W-:Y:S02]  /*7580*/  F2FP.SATFINITE.E5M2.F32.PACK_AB_MERGE_C R18, R26, R25, RZ ;  /* 0x000000191a12723e */ /* 0x000fe400048060ff */
[----:B------:R-:W-:Y:S02]  /*7590*/  F2FP.SATFINITE.E5M2.F32.PACK_AB_MERGE_C R19, R30, R29, RZ ;  /* 0x0000001d1e13723e */ /* 0x000fe400048060ff */
[----:B------:R-:W-:Y:S02]  /*75a0*/  F2FP.SATFINITE.E5M2.F32.PACK_AB_MERGE_C R18, R24, R23, R18 ;  /* 0x000000171812723e */ /* 0x000fe40004806012 */
[----:B------:R-:W-:Y:S02]  /*75b0*/  F2FP.SATFINITE.E5M2.F32.PACK_AB_MERGE_C R19, R28, R27, R19 ;  /* 0x0000001b1c13723e */ /* 0x000fe40004806013 */
[----:B------:R-:W-:Y:S02]  /*75c0*/  LEA R0, R105, UR49, 0x3 ;  /* 0x0000003169007c11 */ /* 0x000fe4000f8e18ff */
[----:B------:R-:W-:Y:S01]  /*75d0*/  @P6 SHF.L.U32 R2, R104, 0x1f, RZ ;  /* 0x0000001f68026819 */ /* 0x000fe200000006ff */
[----:B------:R1:W-:Y:S01]  /*75e0*/  STS.128 [R113+0x4300], R16 ;  /* 0x0043001071007388 */ /* 0x0003e20000000c00 */
[----:B------:R-:W-:Y:S01]  /*75f0*/  @!PT LDS RZ, [RZ] ;  /* 0x00000000fffff984 */ /* 0x000fe20000000800 */
[----:B------:R-:W-:Y:S01]  /*7600*/  @!PT LDS RZ, [RZ] ;  /* 0x00000000fffff984 */ /* 0x000fe20000000800 */
[----:B------:R-:W-:Y:S01]  /*7610*/  @!PT LDS RZ, [RZ] ;  /* 0x00000000fffff984 */ /* 0x000fe20000000800 */
[----:B------:R-:W-:Y:S01]  /*7620*/  @!PT LDS RZ, [RZ] ;  /* 0x00000000fffff984 */ /* 0x000fe20000000800 */
[----:B------:R2:W-:Y:S07]  /*7630*/  MEMBAR.ALL.CTA ;  /* 0x0000000000007992 */ /* 0x0005ee0000008000 */
[----:B--2---:R-:W2:Y:S02]  /*7640*/  FENCE.VIEW.ASYNC.S ;  /* 0x00000000000073c6 */ /* 0x004ea40000000000 */
[----:B--2---:R-:W-:Y:S06]  /*7650*/  BAR.SYNC.DEFER_BLOCKING 0x1, 0x80 ;  /* 0x0042000000007b1d */ /* 0x004fec0000010000 */
[----:B------:R-:W-:Y:S05]  /*7660*/  @P0 BRA `(.L_x_130) ;  /* 0x0000000000380947 */ /* 0x000fea0003800000 */
[----:B------:R-:W-:Y:S02]  /*7670*/  UIADD3 UR4, UPT, UPT, UR49, 0x4300, URZ ;  /* 0x0000430031047890 */ /* 0x000fe4000fffe0ff */
[----:B------:R-:W-:Y:S01]  /*7680*/  UIADD3 UR8, UP0, UPT, UR52, 0x680, URZ ;  /* 0x0000068034087890 */ /* 0x000fe2000ff1e0ff */
[----:B------:R-:W-:Y:S01]  /*7690*/  UMOV UR43, UR36 ;  /* 0x00000024002b7c82 */ /* 0x000fe20008000000 */
[----:B------:R-:W-:Y:S02]  /*76a0*/  UIADD3 UR5, UPT, UPT, UR41, 0x80, URZ ;  /* 0x0000008029057890 */ /* 0x000fe4000fffe0ff */
[----:B------:R-:W-:Y:S01]  /*76b0*/  MOV R108, UR4 ;  /* 0x00000004006c7c02 */ /* 0x000fe20008000f00 */
[----:B------:R-:W-:Y:S02]  /*76c0*/  UIADD3.X UR9, UPT, UPT, URZ, UR53, URZ, UP0, !UPT ;  /* 0x00000035ff097290 */ /* 0x000fe400087fe4ff */
[----:B------:R-:W-:Y:S01]  /*76d0*/  UIADD3 UR4, UPT, UPT, UR49, 0x4b00, URZ ;  /* 0x00004b0031047890 */ /* 0x000fe2000fffe0ff */
[----:B------:R-:W-:Y:S01]  /*76e0*/  R2UR UR40, R108 ;  /* 0x000000006c2872ca */ /* 0x000fe200000e0000 */
[----:B------:R-:W-:Y:S01]  /*76f0*/  UMOV UR6, UR42 ;  /* 0x0000002a00067c82 */ /* 0x000fe20008000000 */
[----:B------:R-:W-:Y:S11]  /*7700*/  UMOV UR7, UR36 ;  /* 0x0000002400077c82 */ /* 0x000ff60008000000 */
[----:B------:R2:W-:Y:S01]  /*7710*/  UTMASTG.3D [UR40], [UR8] ;  /* 0x00000028080073b5 */ /* 0x0005e20008010000 */
[----:B------:R2:W-:Y:S01]  /*7720*/  UTMASTG.3D [UR4], [UR8] ;  /* 0x00000004080073b5 */ /* 0x0005e20008010000 */
[----:B------:R0:W-:Y:S01]  /*7730*/  UTMACMDFLUSH ;  /* 0x00000000000079b7 */ /* 0x0001e20000000000 */
[----:B--2---:R-:W-:Y:S04]  /*7740*/  DEPBAR.LE SB0, 0x1 ;  /* 0x000080400000791a */ /* 0x004fe80000000000 */
.L_x_130:
[----:B------:R-:W-:Y:S05]  /*7750*/  BSYNC.RECONVERGENT B0 ;  /* 0x0000000000007941 */ /* 0x000fea0003800200 */
.L_x_129:
[----:B------:R-:W-:Y:S06]  /*7760*/  BAR.SYNC.DEFER_BLOCKING 0x1, 0x80 ;  /* 0x0042000000007b1d */ /* 0x000fec0000010000 */
[----:B------:R-:W2:Y:S01]  /*7770*/  @P6 SYNCS.PHASECHK.TRANS64.TRYWAIT P0, [R0+URZ+0x100], R2 ;  /* 0x00010002000065a7 */ /* 0x000ea200080011ff */
[----:B------:R-:W-:Y:S01]  /*7780*/  BSSY B1, `(.L_x_131) ;  /* 0x0000021000017945 */ /* 0x000fe20003800000 */
[----:B--2---:R-:W-:Y:S03]  /*7790*/  @P6 SEL R114, RZ, 0x1, !P0 ;  /* 0x00000001ff726807 */ /* 0x004fe60004000000 */
[----:B------:R-:W-:Y:S05]  /*77a0*/  @!P6 BRA `(.L_x_132) ;  /* 0x000000000078e947 */ /* 0x000fea0003800000 */
[----:B------:R-:W-:Y:S01]  /*77b0*/  ISETP.NE.AND P1, PT, R115, RZ, PT ;  /* 0x000000ff7300720c */ /* 0x000fe20003f25270 */
[----:B------:R-:W-:Y:S01]  /*77c0*/  BSSY B0, `(.L_x_133) ;  /* 0x0000009000007945 */ /* 0x000fe20003800000 */
[----:B------:R-:W-:Y:S11]  /*77d0*/  ISETP.NE.AND P0, PT, R114, RZ, PT ;  /* 0x000000ff7200720c */ /* 0x000ff60003f05270 */
[----:B------:R-:W-:Y:S05]  /*77e0*/  @P1 IMAD R2, R105, 0x1000, R100 ;  /* 0x0000100069021824 */ /* 0x000fea00078e0264 */
[----:B------:R-:W-:Y:S05]  /*77f0*/  @P1 IADD3 R4, PT, PT, R2, UR49, RZ ;  /* 0x0000003102041c10 */ /* 0x000fea000fffe0ff */
[----:B------:R-:W-:Y:S01]  /*7800*/  @P1 IMAD.IADD R4, R4, 0x1, R116 ;  /* 0x0000000104041824 */ /* 0x000fe200078e0274 */
[----:B------:R-:W-:Y:S06]  /*7810*/  @P0 BRA `(.L_x_134) ;  /* 0x00000000000c0947 */ /* 0x000fec0003800000 */
[----:B------:R-:W-:Y:S04]  /*7820*/  SHF.L.U32 R3, R104, 0x1f, RZ ;  /* 0x0000001f68037819 */ /* 0x000fe800000006ff */
[----:B------:R-:W2:Y:S02]  /*7830*/  SYNCS.PHASECHK.TRANS64.TRYWAIT P0, [R0+URZ+0x100], R3 ;  /* 0x00010003000075a7 */ /* 0x000ea400080011ff */
[----:B--2---:R-:W-:Y:S05]  /*7840*/  @!P0 BRA `(.L_x_135) ;  /* 0x0000003800648947 */ /* 0x004fea0003800000 */
.L_x_134:
[----:B------:R-:W-:Y:S05]  /*7850*/  BSYNC B0 ;  /* 0x0000000000007941 */ /* 0x000fea0003800000 */
.L_x_133:
[----:B------:R-:W-:Y:S01]  /*7860*/  ISETP.NE.AND P0, PT, R115, RZ, PT ;  /* 0x000000ff7300720c */ /* 0x000fe20003f05270 */
[----:B------:R-:W-:Y:S11]  /*7870*/  VIADD R105, R105, 0x1 ;  /* 0x0000000169697836 */ /* 0x000ff60000000000 */
[----:B------:R-:W-:Y:S01]  /*7880*/  @!UPT UIADD3 URZ, UPT, UPT, URZ, URZ, URZ ;  /* 0x000000fffffff290 */ /* 0x000fe2000fffe0ff */
[----:B------:R3:W4:Y:S04]  /*7890*/  @P0 LDS.128 R80, [R2+UR49+0x300] ;  /* 0x0003003102500984 */ /* 0x0007280008000c00 */
[----:B------:R1:W1:Y:S01]  /*78a0*/  @P0 LDS.128 R84, [R4+0x300] ;  /* 0x0003000004540984 */ /* 0x0002620000000c00 */
[C---:B------:R-:W-:Y:S01]  /*78b0*/  ISETP.NE.AND P0, PT, R105.reuse, 0x4, PT ;  /* 0x000000046900780c */ /* 0x040fe20003f05270 */
[----:B------:R-:W-:Y:S01]  /*78c0*/  @!PT LDS RZ, [RZ] ;  /* 0x00000000fffff984 */ /* 0x000fe20000000800 */
[----:B------:R-:W-:Y:S01]  /*78d0*/  @!PT LDS RZ, [RZ] ;  /* 0x00000000fffff984 */ /* 0x000fe20000000800 */
[----:B------:R-:W-:Y:S01]  /*78e0*/  @!PT LDS RZ, [RZ] ;  /* 0x00000000fffff984 */ /* 0x000fe20000000800 */
[----:B------:R-:W-:Y:S01]  /*78f0*/  @!PT LDS RZ, [RZ] ;  /* 0x00000000fffff984 */ /* 0x000fe20000000800 */
[----:B------:R5:W-:Y:S06]  /*7900*/  MEMBAR.ALL.CTA ;  /* 0x0000000000007992 */ /* 0x000bec0000008000 */
[----:B-----5:R-:W5:Y:S01]  /*7910*/  FENCE.VIEW.ASYNC.S ;  /* 0x00000000000073c6 */ /* 0x020f620000000000 */
[----:B------:R-:W-:Y:S01]  /*7920*/  SEL R105, R105, RZ, P0 ;  /* 0x000000ff69697207 */ /* 0x000fe20000000000 */
[----:B---3--:R-:W-:Y:S02]  /*7930*/  VIADD R2, R0, 0x120 ;  /* 0x0000012000027836 */ /* 0x008fe40000000000 */
[----:B--2---:R-:W-:Y:S05]  /*7940*/  IMAD.U32 R0, RZ, RZ, UR37 ;  /* 0x00000025ff007e24 */ /* 0x004fea000f8e00ff */
[----:B------:R-:W-:Y:S04]  /*7950*/  PRMT R0, R0, 0x654, R2 ;  /* 0x0000065400007816 */ /* 0x000fe80000000002 */
[----:B-----5:R2:W-:Y:S02]  /*7960*/  SYNCS.ARRIVE.TRANS64.RED.A1T0 RZ, [R0+URZ], RZ ;  /* 0x000000ff00ff79a7 */ /* 0x0205e400081004ff */
[----:B--2---:R-:W-:Y:S04]  /*7970*/  SEL R0, RZ, 0x1, P0 ;  /* 0x00000001ff007807 */ /* 0x004fe80000000000 */
[----:B-1--4-:R-:W-:Y:S02]  /*7980*/  LOP3.LUT R104, R104, R0, RZ, 0x3c, !PT ;  /* 0x0000000068687212 */ /* 0x012fe400078e3cff */
.L_x_132:
[----:B------:R-:W-:Y:S05]  /*7990*/  BSYNC B1 ;  /* 0x0000000000017941 */ /* 0x000fea0003800000 */
.L_x_131:
[----:B------:R-:W-:Y:S05]  /*79a0*/  VIADD R0, R48, 0x20 ;  /* 0x0000002030007836 */ /* 0x000fea0000000000 */
[----:B------:R-:W-:Y:S04]  /*79b0*/  SHF.R.U32.HI R0, RZ, 0x15, R0 ;  /* 0x00000015ff007819 */ /* 0x000fe80000011600 */
[----:B------:R-:W-:Y:S11]  /*79c0*/  LOP3.LUT P0, RZ, R0, 0x3, R102, 0x48, !PT ;  /* 0x0000000300ff7812 */ /* 0x000ff60007804866 */
[----:B------:R-:W-:Y:S02]  /*79d0*/  @!UPT UIADD3 URZ, UPT, UPT, URZ, URZ, URZ ;  /* 0x000000fffffff290 */ /* 0x000fe4000fffe0ff */
[----:B------:R-:W-:Y:S05]  /*79e0*/  @!P0 BRA `(.L_x_136) ;  /* 0x0000000000408947 */ /* 0x000fea0003800000 */
[----:B------:R-:W2:Y:S01]  /*79f0*/  LDCU.64 UR8, c[0x4][0x78] ;  /* 0x01000f00ff0877ac */ /* 0x000ea20008000a00 */
[----:B------:R-:W-:Y:S01]  /*7a00*/  MOV R3, 0x0 ;  /* 0x0000000000037802 */ /* 0x000fe20000000f00 */
[----:B------:R-:W-:Y:S02]  /*7a10*/  HFMA2 R12, -RZ, RZ, 0, 5.9604644775390625e-08 ;  /* 0x00000001ff0c7431 */ /* 0x000fe400000001ff */
[----:B------:R-:W-:Y:S02]  /*7a20*/  IMAD.MOV.U32 R8, RZ, RZ, 0x192 ;  /* 0x00000192ff087424 */ /* 0x000fe400078e00ff */
[----:B------:R-:W-:Y:S01]  /*7a30*/  IMAD.MOV.U32 R13, RZ, RZ, RZ ;  /* 0x000000ffff0d7224 */ /* 0x000fe200078e00ff */
[----:B------:R-:W3:Y:S01]  /*7a40*/  LDCU.64 UR6, c[0x4][0x80] ;  /* 0x01001000ff0677ac */ /* 0x000ee20008000a00 */
[----:B------:R-:W4:Y:S01]  /*7a50*/  LDC.64 R2, c[0x4][R3] ;  /* 0x0100000003027b82 */ /* 0x000f220000000a00 */
[----:B------:R-:W5:Y:S01]  /*7a60*/  LDCU.64 UR4, c[0x4][0x18] ;  /* 0x01000300ff0477ac */ /* 0x000f620008000a00 */
[----:B--2---:R-:W-:Y:S01]  /*7a70*/  MOV R5, UR9 ;  /* 0x0000000900057c02 */ /* 0x004fe20008000f00 */
[----:B------:R-:W-:Y:S01]  /*7a80*/  IMAD.U32 R4, RZ, RZ, UR8 ;  /* 0x00000008ff047e24 */ /* 0x000fe2000f8e00ff */
[----:B---3--:R-:W-:Y:S01]  /*7a90*/  MOV R7, UR7 ;  /* 0x0000000700077c02 */ /* 0x008fe20008000f00 */
[----:B------:R-:W-:Y:S01]  /*7aa0*/  IMAD.U32 R6, RZ, RZ, UR6 ;  /* 0x00000006ff067e24 */ /* 0x000fe2000f8e00ff */
[----:B-----5:R-:W-:Y:S01]  /*7ab0*/  MOV R11, UR5 ;  /* 0x00000005000b7c02 */ /* 0x020fe20008000f00 */
[----:B------:R-:W-:Y:S02]  /*7ac0*/  IMAD.U32 R10, RZ, RZ, UR4 ;  /* 0x00000004ff0a7e24 */ /* 0x000fe4000f8e00ff */
[----:B------:R-:W-:Y:S07]  /*7ad0*/  LEPC R20, `(.L_x_136) ;  /* 0x000000001014794e */ /* 0x000fee0000000000 */
[----:B-1--4-:R-:W-:Y:S05]  /*7ae0*/  CALL.ABS.NOINC R2 ;  /* 0x0000000002007343 */ /* 0x012fea0003c00000 */
.L_x_136:
[-C--:B------:R-:W-:Y:S01]  /*7af0*/  F2FP.F16.E5M2.UNPACK_B R0, R81.reuse ;  /* 0x00000051ff00723e */ /* 0x080fe200020004ff */
[----:B------:R-:W-:Y:S05]  /*7b00*/  WARPSYNC.ALL ;  /* 0x0000000000007948 */ /* 0x000fea0003800000 */
[----:B------:R-:W-:Y:S01]  /*7b10*/  R2UR UR4, R48 ;  /* 0x00000000300472ca */ /* 0x000fe200000e0000 */
[--C-:B------:R-:W-:Y:S01]  /*7b20*/  HADD2.F32 R54, -RZ, R0.reuse.H0_H0 ;  /* 0x20000000ff367230 */ /* 0x100fe20000004100 */
[-C--:B------:R-:W-:Y:S01]  /*7b30*/  F2FP.F16.E5M2.UNPACK_B R2, R80.reuse.H1 ;  /* 0x00000050ff02723e */ /* 0x080fe200030004ff */
[----:B------:R-:W-:Y:S01]  /*7b40*/  HADD2.F32 R55, -RZ, R0.H1_H1 ;  /* 0x30000000ff377230 */ /* 0x000fe20000004100 */
[----:B------:R-:W-:Y:S01]  /*7b50*/  F2FP.F16.E5M2.UNPACK_B R0, R81.H1 ;  /* 0x00000051ff00723e */ /* 0x000fe200030004ff */
[----:B------:R-:W-:Y:S01]  /*7b60*/  BSSY.RECONVERGENT B0, `(.L_x_137) ;  /* 0x0000099000007945 */ /* 0x000fe20003800200 */
[----:B------:R-:W-:Y:S01]  /*7b70*/  F2FP.F16.E5M2.UNPACK_B R3, R80 ;  /* 0x00000050ff03723e */ /* 0x000fe200020004ff */
[----:B------:R-:W-:Y:S01]  /*7b80*/  HADD2.F32 R52, -RZ, R2.H0_H0 ;  /* 0x20000002ff347230 */ /* 0x000fe20000004100 */
[----:B------:R-:W-:Y:S01]  /*7b90*/  ISETP.NE.AND P0, PT, R109, RZ, PT ;  /* 0x000000ff6d00720c */ /* 0x000fe20003f05270 */
[--C-:B------:R-:W-:Y:S01]  /*7ba0*/  HADD2.F32 R56, -RZ, R0.reuse.H0_H0 ;  /* 0x20000000ff387230 */ /* 0x100fe20000004100 */
[----:B------:R-:W-:Y:S01]  /*7bb0*/  ISETP.NE.AND P6, PT, R117, RZ, PT ;  /* 0x000000ff7500720c */ /* 0x000fe20003fc5270 */
[----:B------:R-:W-:Y:S01]  /*7bc0*/  HADD2.F32 R57, -RZ, R0.H1_H1 ;  /* 0x30000000ff397230 */ /* 0x000fe20000004100 */
[-C--:B------:R-:W-:Y:S01]  /*7bd0*/  F2FP.F16.E5M2.UNPACK_B R0, R83.reuse ;  /* 0x00000053ff00723e */ /* 0x080fe200020004ff */
[----:B-1----:R-:W1:Y:S01]  /*7be0*/  LDTM.x32 R4, tmem[UR4+0x20] ;  /* 0x00002004000479ee */ /* 0x002e6200082c0000 */
[----:B------:R-:W-:Y:S01]  /*7bf0*/  HADD2.F32 R53, -RZ, R2.H1_H1 ;  /* 0x30000002ff357230 */ /* 0x000fe20000004100 */
[----:B------:R-:W-:Y:S01]  /*7c00*/  F2FP.F16.E5M2.UNPACK_B R2, R82.H1 ;  /* 0x00000052ff02723e */ /* 0x000fe200030004ff */
[--C-:B------:R-:W-:Y:S02]  /*7c10*/  HADD2.F32 R50, -RZ, R3.reuse.H0_H0 ;  /* 0x20000003ff327230 */ /* 0x100fe40000004100 */
[--C-:B------:R-:W-:Y:S02]  /*7c20*/  HADD2.F32 R62, -RZ, R0.reuse.H0_H0 ;  /* 0x20000000ff3e7230 */ /* 0x100fe40000004100 */
[----:B------:R-:W-:Y:S01]  /*7c30*/  HADD2.F32 R63, -RZ, R0.H1_H1 ;  /* 0x30000000ff3f7230 */ /* 0x000fe20000004100 */
[----:B------:R-:W-:Y:S01]  /*7c40*/  F2FP.F16.E5M2.UNPACK_B R0, R84.H1 ;  /* 0x00000054ff00723e */ /* 0x000fe200030004ff */
[--C-:B------:R-:W-:Y:S02]  /*7c50*/  HADD2.F32 R60, -RZ, R2.reuse.H0_H0 ;  /* 0x20000002ff3c7230 */ /* 0x100fe40000004100 */
[----:B------:R-:W-:Y:S01]  /*7c60*/  HADD2.F32 R61, -RZ, R2.H1_H1 ;  /* 0x30000002ff3d7230 */ /* 0x000fe20000004100 */
[----:B------:R-:W-:Y:S01]  /*7c70*/  F2FP.F16.E5M2.UNPACK_B R2, R83.H1 ;  /* 0x00000053ff02723e */ /* 0x000fe200030004ff */
[----:B------:R-:W-:Y:S01]  /*7c80*/  HADD2.F32 R51, -RZ, R3.H1_H1 ;  /* 0x30000003ff337230 */ /* 0x000fe20000004100 */
[----:B------:R-:W-:Y:S01]  /*7c90*/  F2FP.F16.E5M2.UNPACK_B R3, R82 ;  /* 0x00000052ff03723e */ /* 0x000fe200020004ff */
[--C-:B------:R-:W-:Y:S02]  /*7ca0*/  HADD2.F32 R68, -RZ, R0.reuse.H0_H0 ;  /* 0x20000000ff447230 */ /* 0x100fe40000004100 */
[----:B------:R-:W-:Y:S01]  /*7cb0*/  HADD2.F32 R69, -RZ, R0.H1_H1 ;  /* 0x30000000ff457230 */ /* 0x000fe20000004100 */
[-C--:B------:R-:W-:Y:S01]  /*7cc0*/  F2FP.F16.E5M2.UNPACK_B R0, R85.reuse.H1 ;  /* 0x00000055ff00723e */ /* 0x080fe200030004ff */
[--C-:B------:R-:W-:Y:S02]  /*7cd0*/  HADD2.F32 R64, -RZ, R2.reuse.H0_H0 ;  /* 0x20000002ff407230 */ /* 0x100fe40000004100 */
[----:B------:R-:W-:Y:S01]  /*7ce0*/  HADD2.F32 R65, -RZ, R2.H1_H1 ;  /* 0x30000002ff417230 */ /* 0x000fe20000004100 */
[----:B------:R-:W-:Y:S01]  /*7cf0*/  F2FP.F16.E5M2.UNPACK_B R2, R85 ;  /* 0x00000055ff02723e */ /* 0x000fe200020004ff */
[--C-:B------:R-:W-:Y:S02]  /*7d00*/  HADD2.F32 R58, -RZ, R3.reuse.H0_H0 ;  /* 0x20000003ff3a7230 */ /* 0x100fe40000004100 */
[C---:B-1----:R-:W-:Y:S01]  /*7d10*/  FMUL R7, R47.reuse, R7 ;  /* 0x000000072f077220 */ /* 0x042fe20000400000 */
[----:B------:R-:W-:Y:S01]  /*7d20*/  HADD2.F32 R59, -RZ, R3.H1_H1 ;  /* 0x30000003ff3b7230 */ /* 0x000fe20000004100 */
[----:B------:R-:W-:Y:S01]  /*7d30*/  F2FP.F16.E5M2.UNPACK_B R3, R84 ;  /* 0x00000054ff03723e */ /* 0x000fe200020004ff */
[--C-:B------:R-:W-:Y:S02]  /*7d40*/  HADD2.F32 R72, -RZ, R0.reuse.H0_H0 ;  /* 0x20000000ff487230 */ /* 0x100fe40000004100 */
[C---:B------:R-:W-:Y:S01]  /*7d50*/  FMUL R11, R47.reuse, R11 ;  /* 0x0000000b2f0b7220 */ /* 0x040fe20000400000 */
[----:B------:R-:W-:Y:S01]  /*7d60*/  HADD2.F32 R73, -RZ, R0.H1_H1 ;  /* 0x30000000ff497230 */ /* 0x000fe20000004100 */
[----:B------:R-:W-:Y:S01]  /*7d70*/  F2FP.F16.E5M2.UNPACK_B R0, R87 ;  /* 0x00000057ff00723e */ /* 0x000fe200020004ff */
[--C-:B------:R-:W-:Y:S02]  /*7d80*/  HADD2.F32 R70, -RZ, R2.reuse.H0_H0 ;  /* 0x20000002ff467230 */ /* 0x100fe40000004100 */
[C---:B------:R-:W-:Y:S01]  /*7d90*/  FMUL R15, R47.reuse, R15 ;  /* 0x0000000f2f0f7220 */ /* 0x040fe20000400000 */
[----:B------:R-:W-:Y:S01]  /*7da0*/  HADD2.F32 R71, -RZ, R2.H1_H1 ;  /* 0x30000002ff477230 */ /* 0x000fe20000004100 */
[-C--:B------:R-:W-:Y:S01]  /*7db0*/  F2FP.F16.E5M2.UNPACK_B R2, R86.reuse.H1 ;  /* 0x00000056ff02723e */ /* 0x080fe200030004ff */
[--C-:B------:R-:W-:Y:S02]  /*7dc0*/  HADD2.F32 R66, -RZ, R3.reuse.H0_H0 ;  /* 0x20000003ff427230 */ /* 0x100fe40000004100 */
[----:B------:R-:W-:Y:S01]  /*7dd0*/  HADD2.F32 R67, -RZ, R3.H1_H1 ;  /* 0x30000003ff437230 */ /* 0x000fe20000004100 */
[----:B------:R-:W-:Y:S01]  /*7de0*/  F2FP.F16.E5M2.UNPACK_B R3, R86 ;  /* 0x00000056ff03723e */ /* 0x000fe200020004ff */
[--C-:B------:R-:W-:Y:S02]  /*7df0*/  HADD2.F32 R78, -RZ, R0.reuse.H0_H0 ;  /* 0x20000000ff4e7230 */ /* 0x100fe40000004100 */
[----:B------:R-:W-:Y:S02]  /*7e00*/  HADD2.F32 R79, -RZ, R0.H1_H1 ;  /* 0x30000000ff4f7230 */ /* 0x000fe40000004100 */
[C---:B------:R-:W-:Y:S01]  /*7e10*/  FMUL R0, R47.reuse, R4 ;  /* 0x000000042f007220 */ /* 0x040fe20000400000 */
[--C-:B------:R-:W-:Y:S02]  /*7e20*/  HADD2.F32 R76, -RZ, R2.reuse.H0_H0 ;  /* 0x20000002ff4c7230 */ /* 0x100fe40000004100 */
[----:B------:R-:W-:Y:S01]  /*7e30*/  FMUL R4, R47, R8 ;  /* 0x000000082f047220 */ /* 0x000fe20000400000 */
[----:B------:R-:W-:Y:S02]  /*7e40*/  HADD2.F32 R77, -RZ, R2.H1_H1 ;  /* 0x30000002ff4d7230 */ /* 0x000fe40000004100 */
[----:B------:R-:W-:Y:S01]  /*7e50*/  FFMA R0, R49, R50, R0 ;  /* 0x0000003231007223 */ /* 0x000fe20000000000 */
[--C-:B------:R-:W-:Y:S02]  /*7e60*/  HADD2.F32 R74, -RZ, R3.reuse.H0_H0 ;  /* 0x20000003ff4a7230 */ /* 0x100fe40000004100 */
[C---:B------:R-:W-:Y:S01]  /*7e70*/  FMUL R2, R47.reuse, R5 ;  /* 0x000000052f027220 */ /* 0x040fe20000400000 */
[----:B------:R-:W-:Y:S02]  /*7e80*/  HADD2.F32 R75, -RZ, R3.H1_H1 ;  /* 0x30000003ff4b7230 */ /* 0x000fe40000004100 */
[C---:B------:R-:W-:Y:S01]  /*7e90*/  FMUL R5, R47.reuse, R9 ;  /* 0x000000092f057220 */ /* 0x040fe20000400000 */
[----:B------:R-:W-:Y:S01]  /*7ea0*/  FMUL R8, R47, R12 ;  /* 0x0000000c2f087220 */ /* 0x000fe20000400000 */
[----:B------:R-:W-:Y:S01]  /*7eb0*/  FFMA R2, R49, R51, R2 ;  /* 0x0000003331027223 */ /* 0x000fe20000000002 */
[C---:B------:R-:W-:Y:S01]  /*7ec0*/  FMUL R9, R47.reuse, R13 ;  /* 0x0000000d2f097220 */ /* 0x040fe20000400000 */
[C---:B------:R-:W-:Y:S01]  /*7ed0*/  FMUL R12, R47.reuse, R21 ;  /* 0x000000152f0c7220 */ /* 0x040fe20000400000 */
[C---:B------:R-:W-:Y:S01]  /*7ee0*/  FMUL R21, R47.reuse, R30 ;  /* 0x0000001e2f157220 */ /* 0x040fe20000400000 */
[C---:B------:R-:W-:Y:S01]  /*7ef0*/  FMUL R13, R47.reuse, R22 ;  /* 0x000000162f0d7220 */ /* 0x040fe20000400000 */
        /* <DEDUP_REMOVED lines=9> */
[C---:B------:R-:W-:Y:S01]  /*7f90*/  FFMA R6, R49.reuse, R56, R6 ;  /* 0x0000003831067223 */ /* 0x040fe20000000006 */
[C---:B------:R-:W-:Y:S01]  /*7fa0*/  FFMA R11, R49.reuse, R57, R11 ;  /* 0x00000039310b7223 */ /* 0x040fe2000000000b */
[C---:B------:R-:W-:Y:S01]  /*7fb0*/  FFMA R8, R49.reuse, R58, R8 ;  /* 0x0000003a31087223 */ /* 0x040fe20000000008 */
[----:B------:R-:W-:Y:S01]  /*7fc0*/  FFMA R9, R49, R59, R9 ;  /* 0x0000003b31097223 */ /* 0x000fe20000000009 */
[----:B------:R-:W-:Y:S01]  /*7fd0*/  F2FP.SATFINITE.E5M2.F32.PACK_AB_MERGE_C R52, R7, R3, RZ ;  /* 0x000000030734723e */ /* 0x000fe200048060ff */
[----:B------:R-:W-:Y:S01]  /*7fe0*/  FFMA R10, R49, R60, R10 ;  /* 0x0000003c310a7223 */ /* 0x000fe2000000000a */
[----:B------:R-:W-:Y:S01]  /*7ff0*/  F2FP.SATFINITE.E5M2.F32.PACK_AB_MERGE_C R53, R11, R6, RZ ;  /* 0x000000060b35723e */ /* 0x000fe200048060ff */
[----:B------:R-:W-:Y:S01]  /*8000*/  FFMA R15, R49, R61, R15 ;  /* 0x0000003d310f7223 */ /* 0x000fe2000000000f */
[C---:B------:R-:W-:Y:S01]  /*8010*/  FMUL R3, R47.reuse, R16 ;  /* 0x000000102f037220 */ /* 0x040fe20000400000 */
[C---:B------:R-:W-:Y:S01]  /*8020*/  FMUL R6, R47.reuse, R17 ;  /* 0x000000112f067220 */ /* 0x040fe20000400000 */
[----:B------:R-:W-:Y:S01]  /*8030*/  F2FP.F16.E5M2.UNPACK_B R51, R87.H1 ;  /* 0x00000057ff33723e */ /* 0x000fe200030004ff */
[----:B------:R-:W-:Y:S01]  /*8040*/  FMUL R11, R47, R20 ;  /* 0x000000142f0b7220 */ /* 0x000fe20000400000 */
[----:B------:R-:W-:Y:S01]  /*8050*/  F2FP.SATFINITE.E5M2.F32.PACK_AB_MERGE_C R54, R15, R10, RZ ;  /* 0x0000000a0f36723e */ /* 0x000fe200048060ff */
[C---:B------:R-:W-:Y:S01]  /*8060*/  FFMA R3, R49.reuse, R62, R3 ;  /* 0x0000003e31037223 */ /* 0x040fe20000000003 */
[----:B------:R-:W-:Y:S01]  /*8070*/  FFMA R6, R49, R63, R6 ;  /* 0x0000003f31067223 */ /* 0x000fe20000000006 */
[----:B------:R-:W-:Y:S01]  /*8080*/  FMUL R20, R47, R29 ;  /* 0x0000001d2f147220 */ /* 0x000fe20000400000 */
[----:B------:R-:W-:Y:S01]  /*8090*/  F2FP.SATFINITE.E5M2.F32.PACK_AB_MERGE_C R29, R5, R4, R53 ;  /* 0x00000004051d723e */ /* 0x000fe20004806035 */
[----:B------:R-:W-:Y:S01]  /*80a0*/  FMUL R10, R47, R19 ;  /* 0x000000132f0a7220 */ /* 0x000fe20000400000 */
[----:B------:R-:W-:Y:S01]  /*80b0*/  F2FP.SATFINITE.E5M2.F32.PACK_AB_MERGE_C R30, R9, R8, R54 ;  /* 0x00000008091e723e */ /* 0x000fe20004806036 */
        /* <DEDUP_REMOVED lines=10> */
[----:B------:R-:W-:Y:S01]  /*8160*/  FFMA R14, R49, R69, R14 ;  /* 0x00000045310e7223 */ /* 0x000fe2000000000e */
[----:B------:R-:W-:Y:S01]  /*8170*/  FMUL R18, R47, R27 ;  /* 0x0000001b2f127220 */ /* 0x000fe20000400000 */
[C---:B------:R-:W-:Y:S01]  /*8180*/  FFMA R15, R49.reuse, R70, R15 ;  /* 0x00000046310f7223 */ /* 0x040fe2000000000f */
[C---:B------:R-:W-:Y:S01]  /*8190*/  FFMA R16, R49.reuse, R71, R16 ;  /* 0x0000004731107223 */ /* 0x040fe20000000010 */
[C---:B------:R-:W-:Y:S01]  /*81a0*/  FFMA R17, R49.reuse, R72, R17 ;  /* 0x0000004831117223 */ /* 0x040fe20000000011 */
[C---:B------:R-:W-:Y:S01]  /*81b0*/  FFMA R18, R49.reuse, R73, R18 ;  /* 0x0000004931127223 */ /* 0x040fe20000000012 */
[----:B------:R-:W-:Y:S01]  /*81c0*/  FFMA R19, R49, R74, R19 ;  /* 0x0000004a31137223 */ /* 0x000fe20000000013 */
[----:B------:R-:W-:Y:S01]  /*81d0*/  FMUL R23, R47, R32 ;  /* 0x000000202f177220 */ /* 0x000fe20000400000 */
[----:B------:R-:W-:Y:S01]  /*81e0*/  FFMA R20, R49, R75, R20 ;  /* 0x0000004b31147223 */ /* 0x000fe20000000014 */
[----:B------:R-:W-:Y:S01]  /*81f0*/  FMUL R24, R47, R33 ;  /* 0x000000212f187220 */ /* 0x000fe20000400000 */
[--C-:B------:R-:W-:Y:S02]  /*8200*/  HADD2.F32 R50, -RZ, R51.reuse.H0_H0 ;  /* 0x20000033ff327230 */ /* 0x100fe40000004100 */
[----:B------:R-:W-:Y:S01]  /*8210*/  FFMA R21, R49, R76, R21 ;  /* 0x0000004c31157223 */ /* 0x000fe20000000015 */
[----:B------:R-:W-:Y:S02]  /*8220*/  HADD2.F32 R51, -RZ, R51.H1_H1 ;  /* 0x30000033ff337230 */ /* 0x000fe40000004100 */
[----:B------:R-:W-:Y:S01]  /*8230*/  FMUL R25, R47, R34 ;  /* 0x000000222f197220 */ /* 0x000fe20000400000 */
[----:B------:R-:W-:Y:S01]  /*8240*/  FFMA R22, R49, R77, R22 ;  /* 0x0000004d31167223 */ /* 0x000fe20000000016 */
[----:B------:R-:W-:Y:S01]  /*8250*/  FMUL R26, R47, R35 ;  /* 0x000000232f1a7220 */ /* 0x000fe20000400000 */
[----:B------:R-:W-:Y:S01]  /*8260*/  F2FP.SATFINITE.E5M2.F32.PACK_AB_MERGE_C R7, R10, R7, RZ ;  /* 0x000000070a07723e */ /* 0x000fe200048060ff */
[C---:B------:R-:W-:Y:S01]  /*8270*/  FFMA R23, R49.reuse, R78, R23 ;  /* 0x0000004e31177223 */ /* 0x040fe20000000017 */
[C---:B------:R-:W-:Y:S01]  /*8280*/  FFMA R24, R49.reuse, R79, R24 ;  /* 0x0000004f31187223 */ /* 0x040fe20000000018 */
[C---:B------:R-:W-:Y:S01]  /*8290*/  FFMA R25, R49.reuse, R50, R25 ;  /* 0x0000003231197223 */ /* 0x040fe20000000019 */
[----:B------:R-:W-:Y:S01]  /*82a0*/  FFMA R26, R49, R51, R26 ;  /* 0x00000033311a7223 */ /* 0x000fe2000000001a */
[----:B------:R-:W-:Y:S02]  /*82b0*/  F2FP.SATFINITE.E5M2.F32.PACK_AB_MERGE_C R28, R2, R0, R52 ;  /* 0x00000000021c723e */ /* 0x000fe40004806034 */
[----:B------:R-:W-:Y:S02]  /*82c0*/  F2FP.SATFINITE.E5M2.F32.PACK_AB_MERGE_C R31, R6, R3, R7 ;  /* 0x00000003061f723e */ /* 0x000fe40004806007 */
[----:B------:R-:W-:Y:S02]  /*82d0*/  F2FP.SATFINITE.E5M2.F32.PACK_AB_MERGE_C R13, R14, R13, RZ ;  /* 0x0000000d0e0d723e */ /* 0x000fe400048060ff */
[----:B------:R-:W-:Y:S01]  /*82e0*/  F2FP.SATFINITE.E5M2.F32.PACK_AB_MERGE_C R17, R18, R17, RZ ;  /* 0x000000111211723e */ /* 0x000fe200048060ff */
[----:B------:R1:W-:Y:S01]  /*82f0*/  STS.128 [R100+UR49+0x5300], R28 ;  /* 0x0053001c64007988 */ /* 0x0003e20008000c31 */
[----:B------:R-:W-:Y:S02]  /*8300*/  F2FP.SATFINITE.E5M2.F32.PACK_AB_MERGE_C R14, R22, R21, RZ ;  /* 0x00000015160e723e */ /* 0x000fe400048060ff */
[----:B------:R-:W-:Y:S02]  /*8310*/  F2FP.SATFINITE.E5M2.F32.PACK_AB_MERGE_C R25, R26, R25, RZ ;  /* 0x000000191a19723e */ /* 0x000fe400048060ff */
[----:B------:R-:W-:Y:S02]  /*8320*/  F2FP.SATFINITE.E5M2.F32.PACK_AB_MERGE_C R12, R12, R11, R13 ;  /* 0x0000000b0c0c723e */ /* 0x000fe4000480600d */
[----:B------:R-:W-:Y:S02]  /*8330*/  F2FP.SATFINITE.E5M2.F32.PACK_AB_MERGE_C R13, R16, R15, R17 ;  /* 0x0000000f100d723e */ /* 0x000fe40004806011 */
        /* <DEDUP_REMOVED lines=13> */
[----:B------:R-:W-:Y:S02]  /*8410*/  UIADD3 UR12, UP0, UPT, UR52, 0x680, URZ ;  /* 0x00000680340c7890 */ /* 0x000fe4000ff1e0ff */
[----:B------:R-:W-:Y:S02]  /*8420*/  UIADD3 UR9, UPT, UPT, UR41, 0x20, URZ ;  /* 0x0000002029097890 */ /* 0x000fe4000fffe0ff */
[----:B------:R-:W-:Y:S02]  /*8430*/  UIADD3 UR8, UPT, UPT, UR49, 0x5300, URZ ;  /* 0x0000530031087890 */ /* 0x000fe4000fffe0ff */
[----:B------:R-:W-:Y:S01]  /*8440*/  UIADD3.X UR13, UPT, UPT, URZ, UR53, URZ, UP0, !UPT ;  /* 0x00000035ff0d7290 */ /* 0x000fe200087fe4ff */
[----:B------:R-:W-:Y:S01]  /*8450*/  UMOV UR10, UR42 ;  /* 0x0000002a000a7c82 */ /* 0x000fe20008000000 */
[----:B------:R-:W-:Y:S01]  /*8460*/  UMOV UR11, UR36 ;  /* 0x00000024000b7c82 */ /* 0x000fe20008000000 */
[----:B------:R-:W-:Y:S02]  /*8470*/  UIADD3 UR5, UPT, UPT, UR41, 0xa0, URZ ;  /* 0x000000a029057890 */ /* 0x000fe4000fffe0ff */
[----:B------:R-:W-:Y:S01]  /*8480*/  UIADD3 UR4, UPT, UPT, UR49, 0x5b00, URZ ;  /* 0x00005b0031047890 */ /* 0x000fe2000fffe0ff */
[----:B------:R-:W-:Y:S03]  /*8490*/  UMOV UR6, UR42 ;  /* 0x0000002a00067c82 */ /* 0x000fe60008000000 */
[----:B------:R2:W-:Y:S01]  /*84a0*/  UTMASTG.3D [UR8], [UR12] ;  /* 0x000000080c0073b5 */ /* 0x0005e20008010000 */
[----:B------:R-:W-:Y:S04]  /*84b0*/  UMOV UR7, UR36 ;  /* 0x0000002400077c82 */ /* 0x000fe80008000000 */
[----:B------:R2:W-:Y:S01]  /*84c0*/  UTMASTG.3D [UR4], [UR12] ;  /* 0x000000040c0073b5 */ /* 0x0005e20008010000 */
[----:B------:R0:W-:Y:S01]  /*84d0*/  UTMACMDFLUSH ;  /* 0x00000000000079b7 */ /* 0x0001e20000000000 */
[----:B--2---:R-:W-:Y:S04]  /*84e0*/  DEPBAR.LE SB0, 0x1 ;  /* 0x000080400000791a */ /* 0x004fe80000000000 */
.L_x_138:
[----:B------:R-:W-:Y:S05]  /*84f0*/  BSYNC.RECONVERGENT B0 ;  /* 0x0000000000007941 */ /* 0x000fea0003800200 */
.L_x_137:
        /* <DEDUP_REMOVED lines=15> */
.L_x_142:
[----:B------:R-:W-:Y:S05]  /*85f0*/  BSYNC B0 ;  /* 0x0000000000007941 */ /* 0x000fea0003800000 */
.L_x_141:
[----:B------:R-:W-:Y:S01]  /*8600*/  ISETP.NE.AND P0, PT, R115, RZ, PT ;  /* 0x000000ff7300720c */ /* 0x000fe20003f05270 */
[----:B------:R-:W-:Y:S11]  /*8610*/  VIADD R105, R105, 0x1 ;  /* 0x0000000169697836 */ /* 0x000ff60000000000 */
[----:B------:R-:W-:Y:S01]  /*8620*/  @!UPT UIADD3 URZ, UPT, UPT, URZ, URZ, URZ ;  /* 0x000000fffffff290 */ /* 0x000fe2000fffe0ff */
[----:B------:R3:W4:Y:S04]  /*8630*/  @P0 LDS.128 R84, [R2+0x300] ;  /* 0x0003000002540984 */ /* 0x0007280000000c00 */
[----:B------:R1:W1:Y:S01]  /*8640*/  @P0 LDS.128 R80, [R3+UR49+0x300] ;  /* 0x0003003103500984 */ /* 0x0002620008000c00 */
        /* <DEDUP_REMOVED lines=14> */
.L_x_140:
[----:B------:R-:W-:Y:S05]  /*8730*/  BSYNC B1 ;  /* 0x0000000000017941 */ /* 0x000fea0003800000 */
.L_x_139:
[----:B------:R-:W-:Y:S05]  /*8740*/  VIADD R0, R48, 0x40 ;  /* 0x0000004030007836 */ /* 0x000fea0000000000 */
[----:B------:R-:W-:Y:S04]  /*8750*/  SHF.R.U32.HI R0, RZ, 0x15, R0 ;  /* 0x00000015ff007819 */ /* 0x000fe80000011600 */
[----:B------:R-:W-:Y:S11]  /*8760*/  LOP3.LUT P0, RZ, R0, 0x3, R102, 0x48, !PT ;  /* 0x0000000300ff7812 */ /* 0x000ff60007804866 */
[----:B------:R-:W-:Y:S02]  /*8770*/  @!UPT UIADD3 URZ, UPT, UPT, URZ, URZ, URZ ;  /* 0x000000fffffff290 */ /* 0x000fe4000fffe0ff */
[----:B------:R-:W-:Y:S05]  /*8780*/  @!P0 BRA `(.L_x_144) ;  /* 0x0000000000408947 */ /* 0x000fea0003800000 */
[----:B------:R-:W2:Y:S01]  /*8790*/  LDCU.64 UR8, c[0x4][0x78] ;  /* 0x01000f00ff0877ac */ /* 0x000ea20008000a00 */
[----:B------:R-:W-:Y:S01]  /*87a0*/  MOV R3, 0x0 ;  /* 0x0000000000037802 */ /* 0x000fe20000000f00 */
[----:B-1----:R-:W-:Y:S02]  /*87b0*/  HFMA2 R12, -RZ, RZ, 0, 5.9604644775390625e-08 ;  /* 0x00000001ff0c7431 */ /* 0x002fe400000001ff */
[----:B------:R-:W-:Y:S02]  /*87c0*/  IMAD.MOV.U32 R8, RZ, RZ, 0x192 ;  /* 0x00000192ff087424 */ /* 0x000fe400078e00ff */
[----:B------:R-:W-:Y:S01]  /*87d0*/  IMAD.MOV.U32 R13, RZ, RZ, RZ ;  /* 0x000000ffff0d7224 */ /* 0x000fe200078e00ff */
[----:B------:R-:W1:Y:S01]  /*87e0*/  LDCU.64 UR6, c[0x4][0x80] ;  /* 0x01001000ff0677ac */ /* 0x000e620008000a00 */
[----:B------:R-:W3:Y:S01]  /*87f0*/  LDC.64 R2, c[0x4][R3] ;  /* 0x0100000003027b82 */ /* 0x000ee20000000a00 */
[----:B------:R-:W4:Y:S01]  /*8800*/  LDCU.64 UR4, c[0x4][0x18] ;  /* 0x01000300ff0477ac */ /* 0x000f220008000a00 */
[----:B--2---:R-:W-:Y:S01]  /*8810*/  MOV R5, UR9 ;  /* 0x0000000900057c02 */ /* 0x004fe20008000f00 */
[----:B------:R-:W-:Y:S01]  /*8820*/  IMAD.U32 R4, RZ, RZ, UR8 ;  /* 0x00000008ff047e24 */ /* 0x000fe2000f8e00ff */
[----:B-1----:R-:W-:Y:S01]  /*8830*/  MOV R7, UR7 ;  /* 0x0000000700077c02 */ /* 0x002fe20008000f00 */
[----:B------:R-:W-:Y:S01]  /*8840*/  IMAD.U32 R6, RZ, RZ, UR6 ;  /* 0x00000006ff067e24 */ /* 0x000fe2000f8e00ff */
[----:B----4-:R-:W-:Y:S01]  /*8850*/  MOV R11, UR5 ;  /* 0x00000005000b7c02 */ /* 0x010fe20008000f00 */
[----:B------:R-:W-:Y:S02]  /*8860*/  IMAD.U32 R10, RZ, RZ, UR4 ;  /* 0x00000004ff0a7e24 */ /* 0x000fe4000f8e00ff */
[----:B------:R-:W-:Y:S07]  /*8870*/  LEPC R20, `(.L_x_144) ;  /* 0x000000001014794e */ /* 0x000fee0000000000 */
[----:B---3--:R-:W-:Y:S05]  /*8880*/  CALL.ABS.NOINC R2 ;  /* 0x0000000002007343 */ /* 0x008fea0003c00000 */
.L_x_144:
        /* <DEDUP_REMOVED lines=147> */
[----:B------:R-:W-:Y:S02]  /*91c0*/  UIADD3 UR12, UP0, UPT, UR52, 0x680, URZ ;  /* 0x00000680340c7890 */ /* 0x000fe4000ff1e0ff */
[----:B------:R-:W-:Y:S02]  /*91d0*/  UIADD3 UR5, UPT, UPT, UR41, 0x40, URZ ;  /* 0x0000004029057890 */ /* 0x000fe4000fffe0ff */
[----:B------:R-:W-:Y:S01]  /*91e0*/  MOV R108, UR4 ;  /* 0x00000004006c7c02 */ /* 0x000fe20008000f00 */
[----:B------:R-:W-:Y:S01]  /*91f0*/  UIADD3.X UR13, UPT, UPT, URZ, UR53, URZ, UP0, !UPT ;  /* 0x00000035ff0d7290 */ /* 0x000fe200087fe4ff */
[----:B------:R-:W-:Y:S02]  /*9200*/  UMOV UR6, UR42 ;  /* 0x0000002a00067c82 */ /* 0x000fe40008000000 */
[----:B------:R-:W-:Y:S01]  /*9210*/  R2UR UR4, R108 ;  /* 0x000000006c0472ca */ /* 0x000fe200000e0000 */
[----:B------:R-:W-:Y:S01]  /*9220*/  UMOV UR7, UR36 ;  /* 0x0000002400077c82 */ /* 0x000fe20008000000 */
[----:B------:R-:W-:Y:S02]  /*9230*/  UIADD3 UR9, UPT, UPT, UR41, 0xc0, URZ ;  /* 0x000000c029097890 */ /* 0x000fe4000fffe0ff */
[----:B------:R-:W-:Y:S01]  /*9240*/  UIADD3 UR8, UPT, UPT, UR49, 0x4b00, URZ ;  /* 0x00004b0031087890 */ /* 0x000fe2000fffe0ff */
[----:B------:R-:W-:Y:S01]  /*9250*/  UMOV UR10, UR42 ;  /* 0x0000002a000a7c82 */ /* 0x000fe20008000000 */
[----:B------:R-:W-:Y:S07]  /*9260*/  UMOV UR11, UR36 ;  /* 0x00000024000b7c82 */ /* 0x000fee0008000000 */
[----:B------:R2:W-:Y:S01]  /*9270*/  UTMASTG.3D [UR4], [UR12] ;  /* 0x000000040c0073b5 */ /* 0x0005e20008010000 */
[----:B------:R2:W-:Y:S01]  /*9280*/  UTMASTG.3D [UR8], [UR12] ;  /* 0x000000080c0073b5 */ /* 0x0005e20008010000 */
[----:B------:R0:W-:Y:S01]  /*9290*/  UTMACMDFLUSH ;  /* 0x00000000000079b7 */ /* 0x0001e20000000000 */
[----:B--2---:R-:W-:Y:S04]  /*92a0*/  DEPBAR.LE SB0, 0x1 ;  /* 0x000080400000791a */ /* 0x004fe80000000000 */
.L_x_146:
[----:B------:R-:W-:Y:S05]  /*92b0*/  BSYNC.RECONVERGENT B0 ;  /* 0x0000000000007941 */ /* 0x000fea0003800200 */
.L_x_145:
        /* <DEDUP_REMOVED lines=15> */
.L_x_150:
[----:B------:R-:W-:Y:S05]  /*93b0*/  BSYNC B0 ;  /* 0x0000000000007941 */ /* 0x000fea0003800000 */
.L_x_149:
        /* <DEDUP_REMOVED lines=19> */
.L_x_148:
[----:B------:R-:W-:Y:S05]  /*94f0*/  BSYNC B1 ;  /* 0x0000000000017941 */ /* 0x000fea0003800000 */
.L_x_147:
        /* <DEDUP_REMOVED lines=21> */
.L_x_152:
[----:B------:R-:W-:Y:S01]  /*9650*/  ISETP.NE.AND P0, PT, R109, RZ, PT ;  /* 0x000000ff6d00720c */ /* 0x000fe20003f05270 */
[----:B------:R-:W-:Y:S05]  /*9660*/  WARPSYNC.ALL ;  /* 0x0000000000007948 */ /* 0x000fea0003800000 */
[----:B------:R-:W-:Y:S01]  /*9670*/  R2UR UR4, R48 ;  /* 0x00000000300472ca */ /* 0x000fe200000e0000 */
[----:B------:R-:W-:Y:S01]  /*9680*/  BSSY.RECONVERGENT B0, `(.L_x_153) ;  /* 0x000009f000007945 */ /* 0x000fe20003800200 */
[-C--:B------:R-:W-:Y:S02]  /*9690*/  F2FP.F16.E5M2.UNPACK_B R4, R81.reuse ;  /* 0x00000051ff04723e */ /* 0x080fe400020004ff */
[-C--:B------:R-:W-:Y:S02]  /*96a0*/  F2FP.F16.E5M2.UNPACK_B R2, R80.reuse ;  /* 0x00000050ff02723e */ /* 0x080fe400020004ff */
[----:B------:R-:W-:Y:S01]  /*96b0*/  F2FP.F16.E5M2.UNPACK_B R80, R80.H1 ;  /* 0x00000050ff50723e */ /* 0x000fe200030004ff */
[--C-:B------:R-:W-:Y:S01]  /*96c0*/  HADD2.F32 R50, -RZ, R4.reuse.H0_H0 ;  /* 0x20000004ff327230 */ /* 0x100fe20000004100 */
[----:B------:R-:W-:Y:S01]  /*96d0*/  F2FP.F16.E5M2.UNPACK_B R81, R81.H1 ;  /* 0x00000051ff51723e */ /* 0x000fe200030004ff */
[----:B------:R-:W-:Y:S01]  /*96e0*/  HADD2.F32 R51, -RZ, R4.H1_H1 ;  /* 0x30000004ff337230 */ /* 0x000fe20000004100 */
[-C--:B------:R-:W-:Y:S01]  /*96f0*/  F2FP.F16.E5M2.UNPACK_B R55, R82.reuse ;  /* 0x00000052ff37723e */ /* 0x080fe200020004ff */
[--C-:B------:R-:W-:Y:S01]  /*9700*/  HADD2.F32 R0, -RZ, R2.reuse.H0_H0 ;  /* 0x20000002ff007230 */ /* 0x100fe20000004100 */
[----:B------:R-:W-:Y:S01]  /*9710*/  F2FP.F16.E5M2.UNPACK_B R82, R82.H1 ;  /* 0x00000052ff52723e */ /* 0x000fe200030004ff */
[----:B-1----:R-:W1:Y:S01]  /*9720*/  LDTM.x32 R4, tmem[UR4+0x60] ;  /* 0x00006004000479ee */ /* 0x002e6200082c0000 */
[----:B------:R-:W-:Y:S01]  /*9730*/  NOP ;  /* 0x0000000000007918 */ /* 0x000fe20000000000 */
[----:B------:R-:W-:Y:S01]  /*9740*/  IADD3 R111, PT, PT, R111, 0x190, RZ ;  /* 0x000001906f6f7810 */ /* 0x000fe20007ffe0ff */
[----:B------:R-:W-:Y:S01]  /*9750*/  HADD2.F32 R2, -RZ, R2.H1_H1 ;  /* 0x30000002ff027230 */ /* 0x000fe20000004100 */
[----:B------:R-:W-:Y:S01]  /*9760*/  F2FP.F16.E5M2.UNPACK_B R59, R83 ;  /* 0x00000053ff3b723e */ /* 0x000fe200020004ff */
[--C-:B------:R-:W-:Y:S01]  /*9770*/  HADD2.F32 R54, -RZ, R55.reuse.H0_H0 ;  /* 0x20000037ff367230 */ /* 0x100fe20000004100 */
[----:B------:R-:W-:Y:S01]  /*9780*/  LOP3.LUT R111, R111, 0xfefffff8, RZ, 0xc0, !PT ;  /* 0xfefffff86f6f7812 */ /* 0x000fe200078ec0ff */
[----:B------:R-:W-:Y:S01]  /*9790*/  HADD2.F32 R55, -RZ, R55.H1_H1 ;  /* 0x30000037ff377230 */ /* 0x000fe20000004100 */
[----:B------:R-:W-:Y:S01]  /*97a0*/  F2FP.F16.E5M2.UNPACK_B R63, R84 ;  /* 0x00000054ff3f723e */ /* 0x000fe200020004ff */
[--C-:B------:R-:W-:Y:S01]  /*97b0*/  HADD2.F32 R58, -RZ, R59.reuse.H0_H0 ;  /* 0x2000003bff3a7230 */ /* 0x100fe20000004100 */
[----:B-1----:R1:W-:Y:S01]  /*97c0*/  SYNCS.ARRIVE.TRANS64.RED.A1T0 RZ, [R111+URZ], RZ ;  /* 0x000000ff6fff79a7 */ /* 0x0023e200081004ff */
[----:B------:R-:W-:Y:S01]  /*97d0*/  HADD2.F32 R59, -RZ, R59.H1_H1 ;  /* 0x3000003bff3b7230 */ /* 0x000fe20000004100 */
[----:B------:R-:W-:Y:S01]  /*97e0*/  F2FP.F16.E5M2.UNPACK_B R67, R85 ;  /* 0x00000055ff43723e */ /* 0x000fe200020004ff */
[--C-:B------:R-:W-:Y:S01]  /*97f0*/  HADD2.F32 R62, -RZ, R63.reuse.H0_H0 ;  /* 0x2000003fff3e7230 */ /* 0x100fe20000004100 */
[----:B------:R-:W-:Y:S01]  /*9800*/  F2FP.F16.E5M2.UNPACK_B R71, R86 ;  /* 0x00000056ff47723e */ /* 0x000fe200020004ff */
[----:B------:R-:W-:Y:S01]  /*9810*/  HADD2.F32 R63, -RZ, R63.H1_H1 ;  /* 0x3000003fff3f7230 */ /* 0x000fe20000004100 */
[----:B------:R-:W-:Y:S01]  /*9820*/  F2FP.F16.E5M2.UNPACK_B R75, R87 ;  /* 0x00000057ff4b723e */ /* 0x000fe200020004ff */
[--C-:B------:R-:W-:Y:S01]  /*9830*/  HADD2.F32 R66, -RZ, R67.reuse.H0_H0 ;  /* 0x20000043ff427230 */ /* 0x100fe20000004100 */
[----:B------:R-:W-:Y:S01]  /*9840*/  F2FP.F16.E5M2.UNPACK_B R83, R83.H1 ;  /* 0x00000053ff53723e */ /* 0x000fe200030004ff */
[----:B------:R-:W-:Y:S01]  /*9850*/  HADD2.F32 R67, -RZ, R67.H1_H1 ;  /* 0x30000043ff437230 */ /* 0x000fe20000004100 */
[----:B------:R-:W-:Y:S01]  /*9860*/  F2FP.F16.E5M2.UNPACK_B R84, R84.H1 ;  /* 0x00000054ff54723e */ /* 0x000fe200030004ff */
[--C-:B------:R-:W-:Y:S01]  /*9870*/  HADD2.F32 R70, -RZ, R71.reuse.H0_H0 ;  /* 0x20000047ff467230 */ /* 0x100fe20000004100 */
[----:B------:R-:W-:Y:S01]  /*9880*/  F2FP.F16.E5M2.UNPACK_B R85, R85.H1 ;  /* 0x00000055ff55723e */ /* 0x000fe200030004ff */
[----:B------:R-:W-:Y:S02]  /*9890*/  HADD2.F32 R71, -RZ, R71.H1_H1 ;  /* 0x30000047ff477230 */ /* 0x000fe40000004100 */
[C---:B------:R-:W-:Y:S01]  /*98a0*/  FMUL R4, R47.reuse, R4 ;  /* 0x000000042f047220 */ /* 0x040fe20000400000 */
[C---:B------:R-:W-:Y:S01]  /*98b0*/  FMUL R5, R47.reuse, R5 ;  /* 0x000000052f057220 */ /* 0x040fe20000400000 */
[--C-:B------:R-:W-:Y:S02]  /*98c0*/  HADD2.F32 R3, -RZ, R80.reuse.H0_H0 ;  /* 0x20000050ff037230 */ /* 0x100fe40000004100 */
[----:B------:R-:W-:Y:S01]  /*98d0*/  FMUL R8, R47, R8 ;  /* 0x000000082f087220 */ /* 0x000fe20000400000 */
[C---:B------:R-:W-:Y:S01]  /*98e0*/  FFMA R4, R49.reuse, R0, R4 ;  /* 0x0000000031047223 */ /* 0x040fe20000000004 */
        /* <DEDUP_REMOVED lines=12> */
[--C-:B------:R-:W-:Y:S02]  /*99b0*/  HADD2.F32 R74, -RZ, R75.reuse.H0_H0 ;  /* 0x2000004bff4a7230 */ /* 0x100fe40000004100 */
[C---:B------:R-:W-:Y:S01]  /*99c0*/  FMUL R28, R47.reuse, R32 ;  /* 0x000000202f1c7220 */ /* 0x040fe20000400000 */
[----:B------:R-:W-:Y:S02]  /*99d0*/  HADD2.F32 R75, -RZ, R75.H1_H1 ;  /* 0x3000004bff4b7230 */ /* 0x000fe40000004100 */
[C---:B------:R-:W-:Y:S01]  /*99e0*/  FMUL R29, R47.reuse, R33 ;  /* 0x000000212f1d7220 */ /* 0x040fe20000400000 */
[----:B------:R-:W-:Y:S02]  /*99f0*/  HADD2.F32 R48, -RZ, R80.H1_H1 ;  /* 0x30000050ff307230 */ /* 0x000fe40000004100 */
[C---:B------:R-:W-:Y:S01]  /*9a00*/  FMUL R6, R47.reuse, R6 ;  /* 0x000000062f067220 */ /* 0x040fe20000400000 */
[C---:B------:R-:W-:Y:S01]  /*9a10*/  FMUL R7, R47.reuse, R7 ;  /* 0x000000072f077220 */ /* 0x040fe20000400000 */
[--C-:B------:R-:W-:Y:S02]  /*9a20*/  HADD2.F32 R52, -RZ, R81.reuse.H0_H0 ;  /* 0x20000051ff347230 */ /* 0x100fe40000004100 */
[----:B------:R-:W-:Y:S01]  /*9a30*/  FMUL R10, R47, R10 ;  /* 0x0000000a2f0a7220 */ /* 0x000fe20000400000 */
[C---:B------:R-:W-:Y:S01]  /*9a40*/  FFMA R6, R49.reuse, R3, R6 ;  /* 0x0000000331067223 */ /* 0x040fe20000000006 */
[----:B------:R-:W-:Y:S02]  /*9a50*/  HADD2.F32 R53, -RZ, R81.H1_H1 ;  /* 0x30000051ff357230 */ /* 0x000fe40000004100 */
[C---:B------:R-:W-:Y:S01]  /*9a60*/  FFMA R7, R49.reuse, R48, R7 ;  /* 0x0000003031077223 */ /* 0x040fe20000000007 */
[C---:B------:R-:W-:Y:S01]  /*9a70*/  FFMA R8, R49.reuse, R50, R8 ;  /* 0x0000003231087223 */ /* 0x040fe20000000008 */
[C---:B------:R-:W-:Y:S01]  /*9a80*/  FFMA R9, R49.reuse, R51, R9 ;  /* 0x0000003331097223 */ /* 0x040fe20000000009 */
[----:B------:R-:W-:Y:S01]  /*9a90*/  FFMA R10, R49, R52, R10 ;  /* 0x00000034310a7223 */ /* 0x000fe2000000000a */
[----:B------:R-:W-:Y:S01]  /*9aa0*/  FMUL R11, R47, R11 ;  /* 0x0000000b2f0b7220 */ /* 0x000fe20000400000 */
[----:B------:R-:W-:Y:S01]  /*9ab0*/  F2FP.F16.E5M2.UNPACK_B R86, R86.H1 ;  /* 0x00000056ff56723e */ /* 0x000fe200030004ff */
[--C-:B------:R-:W-:Y:S01]  /*9ac0*/  HADD2.F32 R56, -RZ, R82.reuse.H0_H0 ;  /* 0x20000052ff387230 */ /* 0x100fe20000004100 */
[----:B------:R-:W-:Y:S01]  /*9ad0*/  F2FP.SATFINITE.E5M2.F32.PACK_AB_MERGE_C R6, R7, R6, RZ ;  /* 0x000000060706723e */ /* 0x000fe200048060ff */
[C---:B------:R-:W-:Y:S01]  /*9ae0*/  FFMA R11, R49.reuse, R53, R11 ;  /* 0x00000035310b7223 */ /* 0x040fe2000000000b */
[C---:B------:R-:W-:Y:S01]  /*9af0*/  FFMA R12, R49.reuse, R54, R12 ;  /* 0x00000036310c7223 */ /* 0x040fe2000000000c */
[----:B------:R-:W-:Y:S01]  /*9b00*/  FFMA R13, R49, R55, R13 ;  /* 0x00000037310d7223 */ /* 0x000fe2000000000d */
[----:B------:R-:W-:Y:S01]  /*9b10*/  F2FP.SATFINITE.E5M2.F32.PACK_AB_MERGE_C R4, R5, R4, R6 ;  /* 0x000000040504723e */ /* 0x000fe20004806006 */
[----:B------:R-:W-:Y:S01]  /*9b20*/  HADD2.F32 R57, -RZ, R82.H1_H1 ;  /* 0x30000052ff397230 */ /* 0x000fe20000004100 */
[----:B------:R-:W-:Y:S01]  /*9b30*/  F2FP.SATFINITE.E5M2.F32.PACK_AB_MERGE_C R10, R11, R10, RZ ;  /* 0x0000000a0b0a723e */ /* 0x000fe200048060ff */
[C---:B------:R-:W-:Y:S01]  /*9b40*/  FMUL R14, R47.reuse, R14 ;  /* 0x0000000e2f0e7220 */ /* 0x040fe20000400000 */
[----:B------:R-:W-:Y:S01]  /*9b50*/  FMUL R15, R47, R15 ;  /* 0x0000000f2f0f7220 */ /* 0x000fe20000400000 */
[--C-:B------:R-:W-:Y:S01]  /*9b60*/  HADD2.F32 R60, -RZ, R83.reuse.H0_H0 ;  /* 0x20000053ff3c7230 */ /* 0x100fe20000004100 */
[----:B------:R-:W-:Y:S01]  /*9b70*/  F2FP.SATFINITE.E5M2.F32.PACK_AB_MERGE_C R5, R9, R8, R10 ;  /* 0x000000080905723e */ /* 0x000fe2000480600a */
[C---:B------:R-:W-:Y:S01]  /*9b80*/  FFMA R14, R49.reuse, R56, R14 ;  /* 0x00000038310e7223 */ /* 0x040fe2000000000e */
[C---:B------:R-:W-:Y:S01]  /*9b90*/  FFMA R15, R49.reuse, R57, R15 ;  /* 0x00000039310f7223 */ /* 0x040fe2000000000f */
[C---:B------:R-:W-:Y:S01]  /*9ba0*/  FFMA R16, R49.reuse, R58, R16 ;  /* 0x0000003a31107223 */ /* 0x040fe20000000010 */
[----:B------:R-:W-:Y:S01]  /*9bb0*/  FFMA R17, R49, R59, R17 ;  /* 0x0000003b31117223 */ /* 0x000fe20000000011 */
[----:B------:R-:W-:Y:S02]  /*9bc0*/  HADD2.F32 R61, -RZ, R83.H1_H1 ;  /* 0x30000053ff3d7230 */ /* 0x000fe40000004100 */
[C---:B------:R-:W-:Y:S01]  /*9bd0*/  FMUL R18, R47.reuse, R18 ;  /* 0x000000122f127220 */ /* 0x040fe20000400000 */
[C---:B------:R-:W-:Y:S01]  /*9be0*/  FMUL R19, R47.reuse, R19 ;  /* 0x000000132f137220 */ /* 0x040fe20000400000 */
[--C-:B------:R-:W-:Y:S02]  /*9bf0*/  HADD2.F32 R64, -RZ, R84.reuse.H0_H0 ;  /* 0x20000054ff407230 */ /* 0x100fe40000004100 */
[----:B------:R-:W-:Y:S01]  /*9c00*/  FMUL R22, R47, R22 ;  /* 0x000000162f167220 */ /* 0x000fe20000400000 */
[C---:B------:R-:W-:Y:S01]  /*9c10*/  FFMA R18, R49.reuse, R60, R18 ;  /* 0x0000003c31127223 */ /* 0x040fe20000000012 */
[----:B------:R-:W-:Y:S02]  /*9c20*/  HADD2.F32 R65, -RZ, R84.H1_H1 ;  /* 0x30000054ff417230 */ /* 0x000fe40000004100 */
[----:B------:R-:W-:Y:S01]  /*9c30*/  FFMA R19, R49, R61, R19 ;  /* 0x0000003d31137223 */ /* 0x000fe20000000013 */
[----:B------:R-:W-:Y:S01]  /*9c40*/  FMUL R23, R47, R23 ;  /* 0x000000172f177220 */ /* 0x000fe20000400000 */
[C---:B------:R-:W-:Y:S01]  /*9c50*/  FFMA R20, R49.reuse, R62, R20 ;  /* 0x0000003e31147223 */ /* 0x040fe20000000014 */
[C---:B------:R-:W-:Y:S01]  /*9c60*/  FFMA R21, R49.reuse, R63, R21 ;  /* 0x0000003f31157223 */ /* 0x040fe20000000015 */
[--C-:B------:R-:W-:Y:S02]  /*9c70*/  HADD2.F32 R68, -RZ, R85.reuse.H0_H0 ;  /* 0x20000055ff447230 */ /* 0x100fe40000004100 */
[----:B------:R-:W-:Y:S01]  /*9c80*/  FFMA R22, R49, R64, R22 ;  /* 0x0000004031167223 */ /* 0x000fe20000000016 */
[----:B------:R-:W-:Y:S02]  /*9c90*/  HADD2.F32 R69, -RZ, R85.H1_H1 ;  /* 0x30000055ff457230 */ /* 0x000fe40000004100 */
[----:B------:R-:W-:Y:S01]  /*9ca0*/  FMUL R3, R47, R26 ;  /* 0x0000001a2f037220 */ /* 0x000fe20000400000 */
[----:B------:R-:W-:Y:S01]  /*9cb0*/  FFMA R23, R49, R65, R23 ;  /* 0x0000004131177223 */ /* 0x000fe20000000017 */
[----:B------:R-:W-:Y:S01]  /*9cc0*/  FMUL R27, R47, R27 ;  /* 0x0000001b2f1b7220 */ /* 0x000fe20000400000 */
[C---:B------:R-:W-:Y:S01]  /*9cd0*/  FFMA R0, R49.reuse, R66, R0 ;  /* 0x0000004231007223 */ /* 0x040fe20000000000 */
[----:B------:R-:W-:Y:S01]  /*9ce0*/  F2FP.F16.E5M2.UNPACK_B R87, R87.H1 ;  /* 0x00000057ff57723e */ /* 0x000fe200030004ff */
        /* <DEDUP_REMOVED lines=15> */
[----:B------:R-:W-:Y:S01]  /*9de0*/  F2FP.SATFINITE.E5M2.F32.PACK_AB_MERGE_C R14, R15, R14, RZ ;  /* 0x0000000e0f0e723e */ /* 0x000fe200048060ff */
[----:B------:R-:W-:Y:S01]  /*9df0*/  FFMA R28, R49, R74, R28 ;  /* 0x0000004a311c7223 */ /* 0x000fe2000000001c */
[----:B------:R-:W-:Y:S01]  /*9e00*/  F2FP.SATFINITE.E5M2.F32.PACK_AB_MERGE_C R7, R19, R18, RZ ;  /* 0x000000121307723e */ /* 0x000fe200048060ff */
[C---:B------:R-:W-:Y:S01]  /*9e10*/  FFMA R29, R49.reuse, R75, R29 ;  /* 0x0000004b311d7223 */ /* 0x040fe2000000001d */
[----:B------:R-:W-:Y:S01]  /*9e20*/  FFMA R30, R49, R76, R30 ;  /* 0x0000004c311e7223 */ /* 0x000fe2000000001e */
[----:B------:R-:W-:Y:S01]  /*9e30*/  F2FP.SATFINITE.E5M2.F32.PACK_AB_MERGE_C R22, R23, R22, RZ ;  /* 0x000000161716723e */ /* 0x000fe200048060ff */
[----:B------:R-:W-:Y:S01]  /*9e40*/  FFMA R35, R49, R77, R35 ;  /* 0x0000004d31237223 */ /* 0x000fe20000000023 */
[----:B------:R-:W-:Y:S02]  /*9e50*/  F2FP.SATFINITE.E5M2.F32.PACK_AB_MERGE_C R6, R13, R12, R14 ;  /* 0x0000000c0d06723e */ /* 0x000fe4000480600e */
[----:B------:R-:W-:Y:S02]  /*9e60*/  F2FP.SATFINITE.E5M2.F32.PACK_AB_MERGE_C R7, R17, R16, R7 ;  /* 0x000000101107723e */ /* 0x000fe40004806007 */
[----:B------:R-:W-:Y:S02]  /*9e70*/  F2FP.SATFINITE.E5M2.F32.PACK_AB_MERGE_C R20, R21, R20, R22 ;  /* 0x000000141514723e */ /* 0x000fe40004806016 */
[----:B------:R-:W-:Y:S01]  /*9e80*/  F2FP.SATFINITE.E5M2.F32.PACK_AB_MERGE_C R3, R27, R3, RZ ;  /* 0x000000031b03723e */ /* 0x000fe200048060ff */
[----:B------:R1:W-:Y:S01]  /*9e90*/  STS.128 [R100+UR49+0x5300], R4 ;  /* 0x0053000464007988 */ /* 0x0003e20008000c31 */
[----:B------:R-:W-:Y:S02]  /*9ea0*/  F2FP.SATFINITE.E5M2.F32.PACK_AB_MERGE_C R22, R31, R26, RZ ;  /* 0x0000001a1f16723e */ /* 0x000fe400048060ff */
[----:B------:R-:W-:Y:S02]  /*9eb0*/  F2FP.SATFINITE.E5M2.F32.PACK_AB_MERGE_C R23, R35, R30, RZ ;  /* 0x0000001e2317723e */ /* 0x000fe400048060ff */
[----:B------:R-:W-:Y:S02]  /*9ec0*/  F2FP.SATFINITE.E5M2.F32.PACK_AB_MERGE_C R21, R2, R0, R3 ;  /* 0x000000000215723e */ /* 0x000fe40004806003 */
[----:B------:R-:W-:Y:S02]  /*9ed0*/  F2FP.SATFINITE.E5M2.F32.PACK_AB_MERGE_C R22, R25, R24, R22 ;  /* 0x000000181916723e */ /* 0x000fe40004806016 */
[----:B------:R-:W-:Y:S02]  /*9ee0*/  F2FP.SATFINITE.E5M2.F32.PACK_AB_MERGE_C R23, R29, R28, R23 ;  /* 0x0000001c1d17723e */ /* 0x000fe40004806017 */
[----:B------:R-:W-:Y:S03]  /*9ef0*/  IADD3 R45, PT, PT, R45, 0x1, RZ ;  /* 0x000000012d2d7810 */ /* 0x000fe60007ffe0ff */
        /* <DEDUP_REMOVED lines=23> */
.L_x_154:
[----:B------:R-:W-:Y:S05]  /*a070*/  BSYNC.RECONVERGENT B0 ;  /* 0x0000000000007941 */ /* 0x000fea0003800200 */
.L_x_153:
[----:B------:R-:W-:Y:S01]  /*a080*/  BAR.SYNC.DEFER_BLOCKING 0x1, 0x80 ;  /* 0x0042000000007b1d */ /* 0x000fe20000010000 */
[----:B------:R-:W-:Y:S01]  /*a090*/  ISETP.NE.AND P2, PT, R110, RZ, PT ;  /* 0x000000ff6e00720c */ /* 0x000fe20003f45270 */
[----:B------:R-:W-:Y:S01]  /*a0a0*/  IMAD.IADD R15, R43, 0x1, R94 ;  /* 0x000000012b0f7824 */ /* 0x000fe200078e025e */
[----:B------:R-:W-:Y:S01]  /*a0b0*/  ISETP.NE.AND P0, PT, R112, 0x2, PT ;  /* 0x000000027000780c */ /* 0x000fe20003f05270 */
[----:B------:R-:W-:Y:S01]  /*a0c0*/  IMAD.IADD R14, R44, 0x1, R95 ;  /* 0x000000012c0e7824 */ /* 0x000fe200078e025f */
[----:B------:R-:W-:Y:S02]  /*a0d0*/  ISETP.NE.AND P1, PT, R45, 0x4, PT ;  /* 0x000000042d00780c */ /* 0x000fe40003f25270 */
[----:B------:R-:W-:Y:S02]  /*a0e0*/  SEL R2, RZ, 0x1, P0 ;  /* 0x00000001ff027807 */ /* 0x000fe40000000000 */
[----:B------:R-:W-:Y:S02]  /*a0f0*/  SEL R0, RZ, 0x1, P1 ;  /* 0x00000001ff007807 */ /* 0x000fe40000800000 */
[----:B------:R-:W-:Y:S02]  /*a100*/  LOP3.LUT R106, R106, R2, RZ, 0x3c, !PT ;  /* 0x000000026a6a7212 */ /* 0x000fe400078e3cff */
[----:B------:R-:W-:Y:S02]  /*a110*/  LOP3.LUT R107, R107, R0, RZ, 0x3c, !PT ;  /* 0x000000006b6b7212 */ /* 0x000fe400078e3cff */
[----:B------:R-:W-:Y:S02]  /*a120*/  @P2 R2UR UR36, R103 ;  /* 0x00000000672422ca */ /* 0x000fe400000e0000 */
[----:B------:R-:W-:Y:S02]  /*a130*/  SEL R112, R112, RZ, P0 ;  /* 0x000000ff70707207 */ /* 0x000fe40000000000 */
[----:B------:R-:W-:Y:S01]  /*a140*/  SEL R45, R45, RZ, P1 ;  /* 0x000000ff2d2d7207 */ /* 0x000fe20000800000 */
[----:B------:R-:W-:Y:S10]  /*a150*/  @P2 BRA `(.L_x_155) ;  /* 0xffffffb800fc2947 */ /* 0x000ff4000383ffff */
[----:B------:R-:W-:Y:S05]  /*a160*/  EXIT ;  /* 0x000000000000794d */ /* 0x000fea0003800000 */
.L_x_25:
[----:B--2---:R2:W4:Y:S02]  /*a170*/  SYNCS.PHASECHK.TRANS64.TRYWAIT P0, [R2+URZ+0x1c0], R3 ;  /* 0x0001c003020075a7 */ /* 0x00452400080011ff */
[----:B----4-:R-:W-:Y:S05]  /*a180*/  @!P0 NANOSLEEP.SYNCS 0x989680 ;  /* 0x009896800000895d */ /* 0x010fea0003900000 */
[----:B------:R-:W4:Y:S02]  /*a190*/  @!P0 SYNCS.PHASECHK.TRANS64 P0, [R2+URZ+0x1c0], R3 ;  /* 0x0001c003020085a7 */ /* 0x000f2400080010ff */
[----:B----4-:R-:W-:Y:S05]  /*a1a0*/  @!P0 BRA `(.L_x_25) ;  /* 0xfffffffc00f08947 */ /* 0x010fea000383ffff */
[----:B------:R-:W-:Y:S05]  /*a1b0*/  BRA `(.L_x_156) ;  /* 0xffffff7800007947 */ /* 0x000fea000383ffff */
.L_x_28:
[----:B------:R-:W-:-:S07]  /*a1c0*/  MOV R2, UR33 ;  /* 0x0000002100027c02 */ /* 0x000fce0008000f00 */
.L_x_157:
[----:B-1----:R1:W2:Y:S02]  /*a1d0*/  SYNCS.PHASECHK.TRANS64.TRYWAIT P0, [R2+URZ+0x80], R4 ;  /* 0x00008004020075a7 */ /* 0x0022a400080011ff */
[----:B--2---:R-:W-:Y:S05]  /*a1e0*/  @!P0 NANOSLEEP.SYNCS 0x989680 ;  /* 0x009896800000895d */ /* 0x004fea0003900000 */
[----:B------:R-:W2:Y:S02]  /*a1f0*/  @!P0 SYNCS.PHASECHK.TRANS64 P0, [R2+URZ+0x80], R4 ;  /* 0x00008004020085a7 */ /* 0x000ea400080010ff */
[----:B--2---:R-:W-:Y:S05]  /*a200*/  @!P0 BRA `(.L_x_157) ;  /* 0xfffffffc00f08947 */ /* 0x004fea000383ffff */
[----:B------:R-:W-:Y:S05]  /*a210*/  BRA `(.L_x_27) ;  /* 0xffffff7800687947 */ /* 0x000fea000383ffff */
.L_x_35:
[----:B-1----:R-:W-:-:S07]  /*a220*/  MOV R2, UR17 ;  /* 0x0000001100027c02 */ /* 0x002fce0008000f00 */
.L_x_158:
[----:B-1----:R1:W2:Y:S02]  /*a230*/  SYNCS.PHASECHK.TRANS64.TRYWAIT P0, [R2+URZ+0x80], R4 ;  /* 0x00008004020075a7 */ /* 0x0022a400080011ff */
[----:B--2---:R-:W-:Y:S05]  /*a240*/  @!P0 NANOSLEEP.SYNCS 0x989680 ;  /* 0x009896800000895d */ /* 0x004fea0003900000 */
[----:B------:R-:W2:Y:S02]  /*a250*/  @!P0 SYNCS.PHASECHK.TRANS64 P0, [R2+URZ+0x80], R4 ;  /* 0x00008004020085a7 */ /* 0x000ea400080010ff */
[----:B--2---:R-:W-:Y:S05]  /*a260*/  @!P0 BRA `(.L_x_158) ;  /* 0xfffffffc00f08947 */ /* 0x004fea000383ffff */
[----:B------:R-:W-:Y:S05]  /*a270*/  BRA `(.L_x_34) ;  /* 0xffffff7c00247947 */ /* 0x000fea000383ffff */
.L_x_40:
[----:B-1----:R1:W2:Y:S02]  /*a280*/  SYNCS.PHASECHK.TRANS64.TRYWAIT P0, [R2+URZ+0x150], R3 ;  /* 0x00015003020075a7 */ /* 0x0022a400080011ff */
[----:B--2---:R-:W-:Y:S05]  /*a290*/  @!P0 NANOSLEEP.SYNCS 0x989680 ;  /* 0x009896800000895d */ /* 0x004fea0003900000 */
[----:B------:R-:W2:Y:S02]  /*a2a0*/  @!P0 SYNCS.PHASECHK.TRANS64 P0, [R2+URZ+0x150], R3 ;  /* 0x00015003020085a7 */ /* 0x000ea400080010ff */
[----:B--2---:R-:W-:Y:S05]  /*a2b0*/  @!P0 BRA `(.L_x_40) ;  /* 0xfffffffc00f08947 */ /* 0x004fea000383ffff */
[----:B------:R-:W-:Y:S05]  /*a2c0*/  BRA `(.L_x_159) ;  /* 0xffffff7c00c87947 */ /* 0x000fea000383ffff */
.L_x_44:
[----:B---3--:R-:W-:-:S07]  /*a2d0*/  MOV R0, UR4 ;  /* 0x0000000400007c02 */ /* 0x008fce0008000f00 */
.L_x_160:
[----:B-1----:R1:W2:Y:S02]  /*a2e0*/  SYNCS.PHASECHK.TRANS64.TRYWAIT P0, [R0+URZ], R2 ;  /* 0x00000002000075a7 */ /* 0x0022a400080011ff */
[----:B--2---:R-:W-:Y:S05]  /*a2f0*/  @!P0 NANOSLEEP.SYNCS 0x989680 ;  /* 0x009896800000895d */ /* 0x004fea0003900000 */
[----:B------:R-:W2:Y:S02]  /*a300*/  @!P0 SYNCS.PHASECHK.TRANS64 P0, [R0+URZ], R2 ;  /* 0x00000002000085a7 */ /* 0x000ea400080010ff */
[----:B--2---:R-:W-:Y:S05]  /*a310*/  @!P0 BRA `(.L_x_160) ;  /* 0xfffffffc00f08947 */ /* 0x004fea000383ffff */
[----:B------:R-:W-:Y:S05]  /*a320*/  BRA `(.L_x_161) ;  /* 0xffffff8400387947 */ /* 0x000fea000383ffff */
.L_x_45:
[----:B---3--:R-:W-:-:S07]  /*a330*/  MOV R0, UR4 ;  /* 0x0000000400007c02 */ /* 0x008fce0008000f00 */
.L_x_162:
[----:B-1----:R1:W2:Y:S02]  /*a340*/  SYNCS.PHASECHK.TRANS64.TRYWAIT P0, [R0+URZ], R3 ;  /* 0x00000003000075a7 */ /* 0x0022a400080011ff */
[----:B--2---:R-:W-:Y:S05]  /*a350*/  @!P0 NANOSLEEP.SYNCS 0x989680 ;  /* 0x009896800000895d */ /* 0x004fea0003900000 */
[----:B------:R-:W2:Y:S02]  /*a360*/  @!P0 SYNCS.PHASECHK.TRANS64 P0, [R0+URZ], R3 ;  /* 0x00000003000085a7 */ /* 0x000ea400080010ff */
[----:B--2---:R-:W-:Y:S05]  /*a370*/  @!P0 BRA `(.L_x_162) ;  /* 0xfffffffc00f08947 */ /* 0x004fea000383ffff */
[----:B------:R-:W-:Y:S05]  /*a380*/  BRA `(.L_x_163) ;  /* 0xffffff8400447947 */ /* 0x000fea000383ffff */
.L_x_46:
[----:B---3--:R-:W-:-:S07]  /*a390*/  MOV R0, UR4 ;  /* 0x0000000400007c02 */ /* 0x008fce0008000f00 */
.L_x_164:
[----:B-1----:R1:W2:Y:S02]  /*a3a0*/  SYNCS.PHASECHK.TRANS64.TRYWAIT P0, [R0+URZ], R3 ;  /* 0x00000003000075a7 */ /* 0x0022a400080011ff */
[----:B--2---:R-:W-:Y:S05]  /*a3b0*/  @!P0 NANOSLEEP.SYNCS 0x989680 ;  /* 0x009896800000895d */ /* 0x004fea0003900000 */
[----:B------:R-:W2:Y:S02]  /*a3c0*/  @!P0 SYNCS.PHASECHK.TRANS64 P0, [R0+URZ], R3 ;  /* 0x00000003000085a7 */ /* 0x000ea400080010ff */
[----:B--2---:R-:W-:Y:S05]  /*a3d0*/  @!P0 BRA `(.L_x_164) ;  /* 0xfffffffc00f08947 */ /* 0x004fea000383ffff */
[----:B------:R-:W-:Y:S05]  /*a3e0*/  BRA `(.L_x_165) ;  /* 0xffffff8400507947 */ /* 0x000fea000383ffff */
.L_x_47:
[----:B---3--:R-:W-:-:S07]  /*a3f0*/  MOV R0, UR4 ;  /* 0x0000000400007c02 */ /* 0x008fce0008000f00 */
.L_x_166:
[----:B-1----:R1:W2:Y:S02]  /*a400*/  SYNCS.PHASECHK.TRANS64.TRYWAIT P0, [R0+URZ], R3 ;  /* 0x00000003000075a7 */ /* 0x0022a400080011ff */
[----:B--2---:R-:W-:Y:S05]  /*a410*/  @!P0 NANOSLEEP.SYNCS 0x989680 ;  /* 0x009896800000895d */ /* 0x004fea0003900000 */
[----:B------:R-:W2:Y:S02]  /*a420*/  @!P0 SYNCS.PHASECHK.TRANS64 P0, [R0+URZ], R3 ;  /* 0x00000003000085a7 */ /* 0x000ea400080010ff */
[----:B--2---:R-:W-:Y:S05]  /*a430*/  @!P0 BRA `(.L_x_166) ;  /* 0xfffffffc00f08947 */ /* 0x004fea000383ffff */
[----:B------:R-:W-:Y:S05]  /*a440*/  BRA `(.L_x_167) ;  /* 0xffffff84005c7947 */ /* 0x000fea000383ffff */
.L_x_48:
[----:B---3--:R-:W-:-:S07]  /*a450*/  MOV R0, UR4 ;  /* 0x0000000400007c02 */ /* 0x008fce0008000f00 */
.L_x_168:
[----:B-1----:R1:W2:Y:S02]  /*a460*/  SYNCS.PHASECHK.TRANS64.TRYWAIT P0, [R0+URZ], R3 ;  /* 0x00000003000075a7 */ /* 0x0022a400080011ff */
[----:B--2---:R-:W-:Y:S05]  /*a470*/  @!P0 NANOSLEEP.SYNCS 0x989680 ;  /* 0x009896800000895d */ /* 0x004fea0003900000 */
[----:B------:R-:W2:Y:S02]  /*a480*/  @!P0 SYNCS.PHASECHK.TRANS64 P0, [R0+URZ], R3 ;  /* 0x00000003000085a7 */ /* 0x000ea400080010ff */
[----:B--2---:R-:W-:Y:S05]  /*a490*/  @!P0 BRA `(.L_x_168) ;  /* 0xfffffffc00f08947 */ /* 0x004fea000383ffff */
[----:B------:R-:W-:Y:S05]  /*a4a0*/  BRA `(.L_x_169) ;  /* 0xffffff8400687947 */ /* 0x000fea000383ffff */
.L_x_49:
[----:B---3--:R-:W-:-:S07]  /*a4b0*/  MOV R0, UR4 ;  /* 0x0000000400007c02 */ /* 0x008fce0008000f00 */
.L_x_170:
[----:B-1----:R1:W2:Y:S02]  /*a4c0*/  SYNCS.PHASECHK.TRANS64.TRYWAIT P0, [R0+URZ], R3 ;  /* 0x00000003000075a7 */ /* 0x0022a400080011ff */
[----:B--2---:R-:W-:Y:S05]  /*a4d0*/  @!P0 NANOSLEEP.SYNCS 0x989680 ;  /* 0x009896800000895d */ /* 0x004fea0003900000 */
[----:B------:R-:W2:Y:S02]  /*a4e0*/  @!P0 SYNCS.PHASECHK.TRANS64 P0, [R0+URZ], R3 ;  /* 0x00000003000085a7 */ /* 0x000ea400080010ff */
[----:B--2---:R-:W-:Y:S05]  /*a4f0*/  @!P0 BRA `(.L_x_170) ;  /* 0xfffffffc00f08947 */ /* 0x004fea000383ffff */
[----:B------:R-:W-:Y:S05]  /*a500*/  BRA `(.L_x_171) ;  /* 0xffffff8400747947 */ /* 0x000fea000383ffff */
.L_x_50:
[----:B---3--:R-:W-:-:S07]  /*a510*/  MOV R0, UR4 ;  /* 0x0000000400007c02 */ /* 0x008fce0008000f00 */
.L_x_172:
[----:B-1----:R1:W2:Y:S02]  /*a520*/  SYNCS.PHASECHK.TRANS64.TRYWAIT P0, [R0+URZ], R3 ;  /* 0x00000003000075a7 */ /* 0x0022a400080011ff */
[----:B--2---:R-:W-:Y:S05]  /*a530*/  @!P0 NANOSLEEP.SYNCS 0x989680 ;  /* 0x009896800000895d */ /* 0x004fea0003900000 */
[----:B------:R-:W2:Y:S02]  /*a540*/  @!P0 SYNCS.PHASECHK.TRANS64 P0, [R0+URZ], R3 ;  /* 0x00000003000085a7 */ /* 0x000ea400080010ff */
[----:B--2---:R-:W-:Y:S05]  /*a550*/  @!P0 BRA `(.L_x_172) ;  /* 0xfffffffc00f08947 */ /* 0x004fea000383ffff */
[----:B------:R-:W-:Y:S05]  /*a560*/  BRA `(.L_x_173) ;  /* 0xffffff8400807947 */ /* 0x000fea000383ffff */
.L_x_51:
[----:B---3--:R-:W-:-:S07]  /*a570*/  MOV R0, UR4 ;  /* 0x0000000400007c02 */ /* 0x008fce0008000f00 */
.L_x_174:
[----:B-1----:R1:W2:Y:S02]  /*a580*/  SYNCS.PHASECHK.TRANS64.TRYWAIT P0, [R0+URZ], R3 ;  /* 0x00000003000075a7 */ /* 0x0022a400080011ff */
[----:B--2---:R-:W-:Y:S05]  /*a590*/  @!P0 NANOSLEEP.SYNCS 0x989680 ;  /* 0x009896800000895d */ /* 0x004fea0003900000 */
[----:B------:R-:W2:Y:S02]  /*a5a0*/  @!P0 SYNCS.PHASECHK.TRANS64 P0, [R0+URZ], R3 ;  /* 0x00000003000085a7 */ /* 0x000ea400080010ff */
[----:B--2---:R-:W-:Y:S05]  /*a5b0*/  @!P0 BRA `(.L_x_174) ;  /* 0xfffffffc00f08947 */ /* 0x004fea000383ffff */
[----:B------:R-:W-:Y:S05]  /*a5c0*/  BRA `(.L_x_175) ;  /* 0xffffff84008c7947 */ /* 0x000fea000383ffff */
.L_x_52:
[----:B---3--:R-:W-:-:S07]  /*a5d0*/  MOV R0, UR4 ;  /* 0x0000000400007c02 */ /* 0x008fce0008000f00 */
.L_x_176:
[----:B-1----:R1:W2:Y:S02]  /*a5e0*/  SYNCS.PHASECHK.TRANS64.TRYWAIT P0, [R0+URZ], R3 ;  /* 0x00000003000075a7 */ /* 0x0022a400080011ff */
[----:B--2---:R-:W-:Y:S05]  /*a5f0*/  @!P0 NANOSLEEP.SYNCS 0x989680 ;  /* 0x009896800000895d */ /* 0x004fea0003900000 */
[----:B------:R-:W2:Y:S02]  /*a600*/  @!P0 SYNCS.PHASECHK.TRANS64 P0, [R0+URZ], R3 ;  /* 0x00000003000085a7 */ /* 0x000ea400080010ff */
[----:B--2---:R-:W-:Y:S05]  /*a610*/  @!P0 BRA `(.L_x_176) ;  /* 0xfffffffc00f08947 */ /* 0x004fea000383ffff */
[----:B------:R-:W-:Y:S05]  /*a620*/  BRA `(.L_x_177) ;  /* 0xffffff8400987947 */ /* 0x000fea000383ffff */
.L_x_53:
[----:B---3--:R-:W-:-:S07]  /*a630*/  MOV R0, UR4 ;  /* 0x0000000400007c02 */ /* 0x008fce0008000f00 */
.L_x_178:
[----:B-1----:R1:W2:Y:S02]  /*a640*/  SYNCS.PHASECHK.TRANS64.TRYWAIT P0, [R0+URZ], R3 ;  /* 0x00000003000075a7 */ /* 0x0022a400080011ff */
[----:B--2---:R-:W-:Y:S05]  /*a650*/  @!P0 NANOSLEEP.SYNCS 0x989680 ;  /* 0x009896800000895d */ /* 0x004fea0003900000 */
[----:B------:R-:W2:Y:S02]  /*a660*/  @!P0 SYNCS.PHASECHK.TRANS64 P0, [R0+URZ], R3 ;  /* 0x00000003000085a7 */ /* 0x000ea400080010ff */
[----:B--2---:R-:W-:Y:S05]  /*a670*/  @!P0 BRA `(.L_x_178) ;  /* 0xfffffffc00f08947 */ /* 0x004fea000383ffff */
[----:B------:R-:W-:Y:S05]  /*a680*/  BRA `(.L_x_179) ;  /* 0xffffff8400a47947 */ /* 0x000fea000383ffff */
.L_x_54:
[----:B---3--:R-:W-:-:S07]  /*a690*/  MOV R0, UR4 ;  /* 0x0000000400007c02 */ /* 0x008fce0008000f00 */
.L_x_180:
[----:B-1----:R1:W2:Y:S02]  /*a6a0*/  SYNCS.PHASECHK.TRANS64.TRYWAIT P0, [R0+URZ], R3 ;  /* 0x00000003000075a7 */ /* 0x0022a400080011ff */
[----:B--2---:R-:W-:Y:S05]  /*a6b0*/  @!P0 NANOSLEEP.SYNCS 0x989680 ;  /* 0x009896800000895d */ /* 0x004fea0003900000 */
[----:B------:R-:W2:Y:S02]  /*a6c0*/  @!P0 SYNCS.PHASECHK.TRANS64 P0, [R0+URZ], R3 ;  /* 0x00000003000085a7 */ /* 0x000ea400080010ff */
[----:B--2---:R-:W-:Y:S05]  /*a6d0*/  @!P0 BRA `(.L_x_180) ;  /* 0xfffffffc00f08947 */ /* 0x004fea000383ffff */
[----:B------:R-:W-:Y:S05]  /*a6e0*/  BRA `(.L_x_181) ;  /* 0xffffff8400b07947 */ /* 0x000fea000383ffff */
.L_x_55:
[----:B---3--:R-:W-:-:S07]  /*a6f0*/  MOV R0, UR4 ;  /* 0x0000000400007c02 */ /* 0x008fce0008000f00 */
.L_x_182:
[----:B-1----:R1:W2:Y:S02]  /*a700*/  SYNCS.PHASECHK.TRANS64.TRYWAIT P0, [R0+URZ], R3 ;  /* 0x00000003000075a7 */ /* 0x0022a400080011ff */
[----:B--2---:R-:W-:Y:S05]  /*a710*/  @!P0 NANOSLEEP.SYNCS 0x989680 ;  /* 0x009896800000895d */ /* 0x004fea0003900000 */
[----:B------:R-:W2:Y:S02]  /*a720*/  @!P0 SYNCS.PHASECHK.TRANS64 P0, [R0+URZ], R3 ;  /* 0x00000003000085a7 */ /* 0x000ea400080010ff */
[----:B--2---:R-:W-:Y:S05]  /*a730*/  @!P0 BRA `(.L_x_182) ;  /* 0xfffffffc00f08947 */ /* 0x004fea000383ffff */
[----:B------:R-:W-:Y:S05]  /*a740*/  BRA `(.L_x_183) ;  /* 0xffffff8400bc7947 */ /* 0x000fea000383ffff */
.L_x_56:
[----:B---3--:R-:W-:-:S07]  /*a750*/  MOV R0, UR4 ;  /* 0x0000000400007c02 */ /* 0x008fce0008000f00 */
.L_x_184:
[----:B-1----:R1:W2:Y:S02]  /*a760*/  SYNCS.PHASECHK.TRANS64.TRYWAIT P0, [R0+URZ], R3 ;  /* 0x00000003000075a7 */ /* 0x0022a400080011ff */
[----:B--2---:R-:W-:Y:S05]  /*a770*/  @!P0 NANOSLEEP.SYNCS 0x989680 ;  /* 0x009896800000895d */ /* 0x004fea0003900000 */
[----:B------:R-:W2:Y:S02]  /*a780*/  @!P0 SYNCS.PHASECHK.TRANS64 P0, [R0+URZ], R3 ;  /* 0x00000003000085a7 */ /* 0x000ea400080010ff */
[----:B--2---:R-:W-:Y:S05]  /*a790*/  @!P0 BRA `(.L_x_184) ;  /* 0xfffffffc00f08947 */ /* 0x004fea000383ffff */
[----:B------:R-:W-:Y:S05]  /*a7a0*/  BRA `(.L_x_185) ;  /* 0xffffff8400c87947 */ /* 0x000fea000383ffff */
.L_x_57:
[----:B---3--:R-:W-:-:S07]  /*a7b0*/  MOV R0, UR4 ;  /* 0x0000000400007c02 */ /* 0x008fce0008000f00 */
.L_x_186:
[----:B-1----:R1:W2:Y:S02]  /*a7c0*/  SYNCS.PHASECHK.TRANS64.TRYWAIT P0, [R0+URZ], R3 ;  /* 0x00000003000075a7 */ /* 0x0022a400080011ff */
[----:B--2---:R-:W-:Y:S05]  /*a7d0*/  @!P0 NANOSLEEP.SYNCS 0x989680 ;  /* 0x009896800000895d */ /* 0x004fea0003900000 */
[----:B------:R-:W2:Y:S02]  /*a7e0*/  @!P0 SYNCS.PHASECHK.TRANS64 P0, [R0+URZ], R3 ;  /* 0x00000003000085a7 */ /* 0x000ea400080010ff */
[----:B--2---:R-:W-:Y:S05]  /*a7f0*/  @!P0 BRA `(.L_x_186) ;  /* 0xfffffffc00f08947 */ /* 0x004fea000383ffff */
[----:B------:R-:W-:Y:S05]  /*a800*/  BRA `(.L_x_187) ;  /* 0xffffff8400d47947 */ /* 0x000fea000383ffff */
.L_x_58:
[----:B---3--:R-:W-:-:S07]  /*a810*/  MOV R0, UR4 ;  /* 0x0000000400007c02 */ /* 0x008fce0008000f00 */
.L_x_188:
[----:B-1----:R1:W2:Y:S02]  /*a820*/  SYNCS.PHASECHK.TRANS64.TRYWAIT P0, [R0+URZ], R3 ;  /* 0x00000003000075a7 */ /* 0x0022a400080011ff */
[----:B--2---:R-:W-:Y:S05]  /*a830*/  @!P0 NANOSLEEP.SYNCS 0x989680 ;  /* 0x009896800000895d */ /* 0x004fea0003900000 */
[----:B------:R-:W2:Y:S02]  /*a840*/  @!P0 SYNCS.PHASECHK.TRANS64 P0, [R0+URZ], R3 ;  /* 0x00000003000085a7 */ /* 0x000ea400080010ff */
[----:B--2---:R-:W-:Y:S05]  /*a850*/  @!P0 BRA `(.L_x_188) ;  /* 0xfffffffc00f08947 */ /* 0x004fea000383ffff */
[----:B------:R-:W-:Y:S05]  /*a860*/  BRA `(.L_x_189) ;  /* 0xffffff8400e07947 */ /* 0x000fea000383ffff */
.L_x_61:
[----:B-1----:R1:W2:Y:S02]  /*a870*/  SYNCS.PHASECHK.TRANS64.TRYWAIT P0, [R0+URZ+0x1b0], R4 ;  /* 0x0001b004000075a7 */ /* 0x0022a400080011ff */
[----:B--2---:R-:W-:Y:S05]  /*a880*/  @!P0 NANOSLEEP.SYNCS 0x989680 ;  /* 0x009896800000895d */ /* 0x004fea0003900000 */
[----:B------:R-:W2:Y:S02]  /*a890*/  @!P0 SYNCS.PHASECHK.TRANS64 P0, [R0+URZ+0x1b0], R4 ;  /* 0x0001b004000085a7 */ /* 0x000ea400080010ff */
[----:B--2---:R-:W-:Y:S05]  /*a8a0*/  @!P0 BRA `(.L_x_61) ;  /* 0xfffffffc00f08947 */ /* 0x004fea000383ffff */
[----:B------:R-:W-:Y:S05]  /*a8b0*/  BRA `(.L_x_190) ;  /* 0xffffff8800407947 */ /* 0x000fea000383ffff */
.L_x_62:
[----:B------:R-:W-:-:S07]  /*a8c0*/  MOV R0, UR5 ;  /* 0x0000000500007c02 */ /* 0x000fce0008000f00 */
.L_x_191:
[----:B-1----:R1:W2:Y:S02]  /*a8d0*/  SYNCS.PHASECHK.TRANS64.TRYWAIT P0, [R0+URZ+0x160], R5 ;  /* 0x00016005000075a7 */ /* 0x0022a400080011ff */
[----:B--2---:R-:W-:Y:S05]  /*a8e0*/  @!P0 NANOSLEEP.SYNCS 0x989680 ;  /* 0x009896800000895d */ /* 0x004fea0003900000 */
[----:B------:R-:W2:Y:S02]  /*a8f0*/  @!P0 SYNCS.PHASECHK.TRANS64 P0, [R0+URZ+0x160], R5 ;  /* 0x00016005000085a7 */ /* 0x000ea400080010ff */
[----:B--2---:R-:W-:Y:S05]  /*a900*/  @!P0 BRA `(.L_x_191) ;  /* 0xfffffffc00f08947 */ /* 0x004fea000383ffff */
[----:B------:R-:W-:Y:S05]  /*a910*/  BRA `(.L_x_192) ;  /* 0xffffff8800507947 */ /* 0x000fea000383ffff */
.L_x_63:
[----:B-1----:R1:W2:Y:S02]  /*a920*/  SYNCS.PHASECHK.TRANS64.TRYWAIT P1, [R0+URZ+0x150], R4 ;  /* 0x00015004000075a7 */ /* 0x0022a400080211ff */
[----:B--2---:R-:W-:Y:S05]  /*a930*/  @!P1 NANOSLEEP.SYNCS 0x989680 ;  /* 0x009896800000995d */ /* 0x004fea0003900000 */
[----:B------:R-:W2:Y:S02]  /*a940*/  @!P1 SYNCS.PHASECHK.TRANS64 P1, [R0+URZ+0x150], R4 ;  /* 0x00015004000095a7 */ /* 0x000ea400080210ff */
[----:B--2---:R-:W-:Y:S05]  /*a950*/  @!P1 BRA `(.L_x_63) ;  /* 0xfffffffc00f09947 */ /* 0x004fea000383ffff */
[----:B------:R-:W-:Y:S05]  /*a960*/  BRA `(.L_x_193) ;  /* 0xffffff8800807947 */ /* 0x000fea000383ffff */
.L_x_66:
[----:B------:R-:W-:-:S07]  /*a970*/  MOV R0, UR5 ;  /* 0x0000000500007c02 */ /* 0x000fce0008000f00 */
.L_x_194:
[----:B-1----:R1:W2:Y:S02]  /*a980*/  SYNCS.PHASECHK.TRANS64.TRYWAIT P0, [R0+URZ+0x160], R2 ;  /* 0x00016002000075a7 */ /* 0x0022a400080011ff */
[----:B--2---:R-:W-:Y:S05]  /*a990*/  @!P0 NANOSLEEP.SYNCS 0x989680 ;  /* 0x009896800000895d */ /* 0x004fea0003900000 */
[----:B------:R-:W2:Y:S02]  /*a9a0*/  @!P0 SYNCS.PHASECHK.TRANS64 P0, [R0+URZ+0x160], R2 ;  /* 0x00016002000085a7 */ /* 0x000ea400080010ff */
[----:B--2---:R-:W-:Y:S05]  /*a9b0*/  @!P0 BRA `(.L_x_194) ;  /* 0xfffffffc00f08947 */ /* 0x004fea000383ffff */
[----:B------:R-:W-:Y:S05]  /*a9c0*/  BRA `(.L_x_65) ;  /* 0xffffff8800d47947 */ /* 0x000fea000383ffff */
.L_x_75:
[----:B-1----:R-:W-:-:S04]  /*a9d0*/  MOV R4, UR6 ;  /* 0x0000000600047c02 */ /* 0x002fc80008000f00 */
[----:B------:R1:W2:Y:S03]  /*a9e0*/  SYNCS.PHASECHK.TRANS64.TRYWAIT P0, [R4+URZ+0x8], R5 ;  /* 0x00000805040075a7 */ /* 0x0002a600080011ff */
[----:B--2---:R-:W-:Y:S05]  /*a9f0*/  @!P0 NANOSLEEP.SYNCS 0x989680 ;  /* 0x009896800000895d */ /* 0x004fea0003900000 */
[----:B------:R-:W2:Y:S02]  /*aa00*/  @!P0 SYNCS.PHASECHK.TRANS64 P0, [R4+URZ+0x8], R5 ;  /* 0x00000805040085a7 */ /* 0x000ea400080010ff */
[----:B--2---:R-:W-:Y:S05]  /*aa10*/  @!P0 BRA `(.L_x_75) ;  /* 0xfffffffc00ec8947 */ /* 0x004fea000383ffff */
[----:B------:R-:W-:Y:S05]  /*aa20*/  BRA `(.L_x_74) ;  /* 0xffffff8c00887947 */ /* 0x000fea000383ffff */
.L_x_77:
[----:B------:R-:W-:Y:S01]  /*aa30*/  BSSY B0, `(.L_x_195) ;  /* 0x0000006000007945 */ /* 0x000fe20003800000 */
[----:B------:R-:W-:-:S07]  /*aa40*/  MOV R15, 0xffffffff ;  /* 0xffffffff000f7802 */ /* 0x000fce0000000f00 */
[----:B-1---5:R-:W-:Y:S05]  /*aa50*/  WARPSYNC.COLLECTIVE R15, `(.L_x_196) ;  /* 0x000000000f0c7348 */ /* 0x022fea0003c00000 */
[----:B------:R-:W-:Y:S02]  /*aa60*/  ELECT P6, UR79, PT ;  /* 0x00000000004f782f */ /* 0x000fe400038c0000 */
[----:B------:R-:W-:Y:S01]  /*aa70*/  MOV R14, UR79 ;  /* 0x0000004f000e7c02 */ /* 0x000fe20008000f00 */
[----:B-1---5:R-:W-:Y:S10]  /*aa80*/  ENDCOLLECTIVE ;  /* 0x000000000000791b */ /* 0x022ff40003800000 */
.L_x_196:
[----:B------:R-:W-:Y:S05]  /*aa90*/  BSYNC B0 ;  /* 0x0000000000007941 */ /* 0x000fea0003800000 */
.L_x_195:
[----:B------:R-:W-:Y:S05]  /*aaa0*/  BRA `(.L_x_197) ;  /* 0xffffff8c00b87947 */ /* 0x000fea000383ffff */
.L_x_79:
[----:B-1----:R-:W-:-:S04]  /*aab0*/  MOV R2, UR6 ;  /* 0x0000000600027c02 */ /* 0x002fc80008000f00 */
[----:B------:R1:W2:Y:S03]  /*aac0*/  SYNCS.PHASECHK.TRANS64.TRYWAIT P0, [R2+URZ+0x8], R3 ;  /* 0x00000803020075a7 */ /* 0x0002a600080011ff */
[----:B--2---:R-:W-:Y:S05]  /*aad0*/  @!P0 NANOSLEEP.SYNCS 0x989680 ;  /* 0x009896800000895d */ /* 0x004fea0003900000 */
[----:B------:R-:W2:Y:S02]  /*aae0*/  @!P0 SYNCS.PHASECHK.TRANS64 P0, [R2+URZ+0x8], R3 ;  /* 0x00000803020085a7 */ /* 0x000ea400080010ff */
[----:B--2---:R-:W-:Y:S05]  /*aaf0*/  @!P0 BRA `(.L_x_79) ;  /* 0xfffffffc00ec8947 */ /* 0x004fea000383ffff */
[----:B------:R-:W-:Y:S05]  /*ab00*/  BRA `(.L_x_78) ;  /* 0xffffff8c00bc7947 */ /* 0x000fea000383ffff */
.L_x_80:
[----:B-1----:R1:W2:Y:S02]  /*ab10*/  SYNCS.PHASECHK.TRANS64.TRYWAIT P0, [R0+URZ+0x150], R4 ;  /* 0x00015004000075a7 */ /* 0x0022a400080011ff */
[----:B--2---:R-:W-:Y:S05]  /*ab20*/  @!P0 NANOSLEEP.SYNCS 0x989680 ;  /* 0x009896800000895d */ /* 0x004fea0003900000 */
[----:B------:R-:W2:Y:S02]  /*ab30*/  @!P0 SYNCS.PHASECHK.TRANS64 P0, [R0+URZ+0x150], R4 ;  /* 0x00015004000085a7 */ /* 0x000ea400080010ff */
[----:B--2---:R-:W-:Y:S05]  /*ab40*/  @!P0 BRA `(.L_x_80) ;  /* 0xfffffffc00f08947 */ /* 0x004fea000383ffff */
[----:B------:R-:W-:Y:S05]  /*ab50*/  BRA `(.L_x_198) ;  /* 0xffffff9000987947 */ /* 0x000fea000383ffff */
.L_x_82:
[----:B------:R-:W-:-:S07]  /*ab60*/  MOV R0, UR10 ;  /* 0x0000000a00007c02 */ /* 0x000fce0008000f00 */
.L_x_199:
[----:B-1----:R1:W2:Y:S02]  /*ab70*/  SYNCS.PHASECHK.TRANS64.TRYWAIT P0, [R0+URZ+0x190], R4 ;  /* 0x00019004000075a7 */ /* 0x0022a400080011ff */
[----:B--2---:R-:W-:Y:S05]  /*ab80*/  @!P0 NANOSLEEP.SYNCS 0x989680 ;  /* 0x009896800000895d */ /* 0x004fea0003900000 */
[----:B------:R-:W2:Y:S02]  /*ab90*/  @!P0 SYNCS.PHASECHK.TRANS64 P0, [R0+URZ+0x190], R4 ;  /* 0x00019004000085a7 */ /* 0x000ea400080010ff */
[----:B--2---:R-:W-:Y:S05]  /*aba0*/  @!P0 BRA `(.L_x_199) ;  /* 0xfffffffc00f08947 */ /* 0x004fea000383ffff */
[----:B------:R-:W-:Y:S05]  /*abb0*/  BRA `(.L_x_200) ;  /* 0xffffff9000e47947 */ /* 0x000fea000383ffff */
.L_x_85:
[----:B------:R-:W-:Y:S07]  /*abc0*/  MOV R0, UR9 ;  /* 0x0000000900007c02 */ /* 0x000fee0008000f00 */
.L_x_201:
[----:B-1----:R1:W2:Y:S02]  /*abd0*/  SYNCS.PHASECHK.TRANS64.TRYWAIT P0, [R0+URZ], R4 ;  /* 0x00000004000075a7 */ /* 0x0022a400080011ff */
[----:B--2---:R-:W-:Y:S05]  /*abe0*/  @!P0 NANOSLEEP.SYNCS 0x989680 ;  /* 0x009896800000895d */ /* 0x004fea0003900000 */
[----:B------:R-:W2:Y:S02]  /*abf0*/  @!P0 SYNCS.PHASECHK.TRANS64 P0, [R0+URZ], R4 ;  /* 0x00000004000085a7 */ /* 0x000ea400080010ff */
[----:B--2---:R-:W-:Y:S05]  /*ac00*/  @!P0 BRA `(.L_x_201) ;  /* 0xfffffffc00f08947 */ /* 0x004fea000383ffff */
[----:B------:R-:W-:Y:S05]  /*ac10*/  BRA `(.L_x_84) ;  /* 0xffffff9000f87947 */ /* 0x000fea000383ffff */
.L_x_89:
[----:B-1----:R-:W-:-:S07]  /*ac20*/  MOV R0, UR7 ;  /* 0x0000000700007c02 */ /* 0x002fce0008000f00 */
.L_x_202:
[----:B-1----:R1:W2:Y:S02]  /*ac30*/  SYNCS.PHASECHK.TRANS64.TRYWAIT P0, [R0+URZ], R2 ;  /* 0x00000002000075a7 */ /* 0x0022a400080011ff */
[----:B--2---:R-:W-:Y:S05]  /*ac40*/  @!P0 NANOSLEEP.SYNCS 0x989680 ;  /* 0x009896800000895d */ /* 0x004fea0003900000 */
[----:B------:R-:W2:Y:S02]  /*ac50*/  @!P0 SYNCS.PHASECHK.TRANS64 P0, [R0+URZ], R2 ;  /* 0x00000002000085a7 */ /* 0x000ea400080010ff */
[----:B--2---:R-:W-:Y:S05]  /*ac60*/  @!P0 BRA `(.L_x_202) ;  /* 0xfffffffc00f08947 */ /* 0x004fea000383ffff */
[----:B------:R-:W-:Y:S05]  /*ac70*/  BRA `(.L_x_203) ;  /* 0xffffff9400c47947 */ /* 0x000fea000383ffff */
.L_x_90:
[----:B------:R-:W-:-:S07]  /*ac80*/  MOV R0, UR7 ;  /* 0x0000000700007c02 */ /* 0x000fce0008000f00 */
.L_x_204:
[----:B-1----:R1:W2:Y:S02]  /*ac90*/  SYNCS.PHASECHK.TRANS64.TRYWAIT P0, [R0+URZ], R3 ;  /* 0x00000003000075a7 */ /* 0x0022a400080011ff */
[----:B--2---:R-:W-:Y:S05]  /*aca0*/  @!P0 NANOSLEEP.SYNCS 0x989680 ;  /* 0x009896800000895d */ /* 0x004fea0003900000 */
[----:B------:R-:W2:Y:S02]  /*acb0*/  @!P0 SYNCS.PHASECHK.TRANS64 P0, [R0+URZ], R3 ;  /* 0x00000003000085a7 */ /* 0x000ea400080010ff */
[----:B--2---:R-:W-:Y:S05]  /*acc0*/  @!P0 BRA `(.L_x_204) ;  /* 0xfffffffc00f08947 */ /* 0x004fea000383ffff */
[----:B------:R-:W-:Y:S05]  /*acd0*/  BRA `(.L_x_205) ;  /* 0xffffff9400d07947 */ /* 0x000fea000383ffff */
.L_x_91:
[----:B------:R-:W-:-:S07]  /*ace0*/  MOV R0, UR7 ;  /* 0x0000000700007c02 */ /* 0x000fce0008000f00 */
.L_x_206:
[----:B-1----:R1:W2:Y:S02]  /*acf0*/  SYNCS.PHASECHK.TRANS64.TRYWAIT P0, [R0+URZ], R3 ;  /* 0x00000003000075a7 */ /* 0x0022a400080011ff */
[----:B--2---:R-:W-:Y:S05]  /*ad00*/  @!P0 NANOSLEEP.SYNCS 0x989680 ;  /* 0x009896800000895d */ /* 0x004fea0003900000 */
[----:B------:R-:W2:Y:S02]  /*ad10*/  @!P0 SYNCS.PHASECHK.TRANS64 P0, [R0+URZ], R3 ;  /* 0x00000003000085a7 */ /* 0x000ea400080010ff */
[----:B--2---:R-:W-:Y:S05]  /*ad20*/  @!P0 BRA `(.L_x_206) ;  /* 0xfffffffc00f08947 */ /* 0x004fea000383ffff */
[----:B------:R-:W-:Y:S05]  /*ad30*/  BRA `(.L_x_207) ;  /* 0xffffff9400dc7947 */ /* 0x000fea000383ffff */
.L_x_94:
[----:B------:R-:W-:-:S07]  /*ad40*/  MOV R0, UR8 ;  /* 0x0000000800007c02 */ /* 0x000fce0008000f00 */
.L_x_208:
[----:B-1----:R1:W2:Y:S02]  /*ad50*/  SYNCS.PHASECHK.TRANS64.TRYWAIT P1, [R0+URZ+0x1d0], R2 ;  /* 0x0001d002000075a7 */ /* 0x0022a400080211ff */
[----:B--2---:R-:W-:Y:S05]  /*ad60*/  @!P1 NANOSLEEP.SYNCS 0x989680 ;  /* 0x009896800000995d */ /* 0x004fea0003900000 */
[----:B------:R-:W2:Y:S02]  /*ad70*/  @!P1 SYNCS.PHASECHK.TRANS64 P1, [R0+URZ+0x1d0], R2 ;  /* 0x0001d002000095a7 */ /* 0x000ea400080210ff */
[----:B--2---:R-:W-:Y:S05]  /*ad80*/  @!P1 BRA `(.L_x_208) ;  /* 0xfffffffc00f09947 */ /* 0x004fea000383ffff */
[----:B------:R-:W-:Y:S05]  /*ad90*/  BRA `(.L_x_209) ;  /* 0xffffff9800287947 */ /* 0x000fea000383ffff */
.L_x_99:
[----:B--2---:R2:W4:Y:S02]  /*ada0*/  SYNCS.PHASECHK.TRANS64.TRYWAIT P0, [R0+URZ+0x150], R2 ;  /* 0x00015002000075a7 */ /* 0x00452400080011ff */
[----:B----4-:R-:W-:Y:S05]  /*adb0*/  @!P0 NANOSLEEP.SYNCS 0x989680 ;  /* 0x009896800000895d */ /* 0x010fea0003900000 */
[----:B------:R-:W4:Y:S02]  /*adc0*/  @!P0 SYNCS.PHASECHK.TRANS64 P0, [R0+URZ+0x150], R2 ;  /* 0x00015002000085a7 */ /* 0x000f2400080010ff */
[----:B----4-:R-:W-:Y:S05]  /*add0*/  @!P0 BRA `(.L_x_99) ;  /* 0xfffffffc00f08947 */ /* 0x010fea000383ffff */
[----:B------:R-:W-:Y:S05]  /*ade0*/  BRA `(.L_x_210) ;  /* 0xffffff9c003c7947 */ /* 0x000fea000383ffff */
.L_x_102:
[----:B------:R-:W-:Y:S07]  /*adf0*/  MOV R0, UR7 ;  /* 0x0000000700007c02 */ /* 0x000fee0008000f00 */
.L_x_211:
[----:B--2---:R2:W4:Y:S02]  /*ae00*/  SYNCS.PHASECHK.TRANS64.TRYWAIT P0, [R0+URZ+0x148], R2 ;  /* 0x00014802000075a7 */ /* 0x00452400080011ff */
[----:B----4-:R-:W-:Y:S05]  /*ae10*/  @!P0 NANOSLEEP.SYNCS 0x989680 ;  /* 0x009896800000895d */ /* 0x010fea0003900000 */
[----:B------:R-:W4:Y:S02]  /*ae20*/  @!P0 SYNCS.PHASECHK.TRANS64 P0, [R0+URZ+0x148], R2 ;  /* 0x00014802000085a7 */ /* 0x000f2400080010ff */
[----:B----4-:R-:W-:Y:S05]  /*ae30*/  @!P0 BRA `(.L_x_211) ;  /* 0xfffffffc00f08947 */ /* 0x010fea000383ffff */
[----:B------:R-:W-:Y:S05]  /*ae40*/  BRA `(.L_x_101) ;  /* 0xffffffa0001c7947 */ /* 0x000fea000383ffff */
.L_x_105:
[----:B------:R-:W-:Y:S07]  /*ae50*/  MOV R0, UR7 ;  /* 0x0000000700007c02 */ /* 0x000fee0008000f00 */
.L_x_212:
[----:B-1----:R1:W2:Y:S02]  /*ae60*/  SYNCS.PHASECHK.TRANS64.TRYWAIT P0, [R0+URZ+0x120], R14 ;  /* 0x0001200e000075a7 */ /* 0x0022a400080011ff */
[----:B--2---:R-:W-:Y:S05]  /*ae70*/  @!P0 NANOSLEEP.SYNCS 0x989680 ;  /* 0x009896800000895d */ /* 0x004fea0003900000 */
[----:B------:R-:W2:Y:S02]  /*ae80*/  @!P0 SYNCS.PHASECHK.TRANS64 P0, [R0+URZ+0x120], R14 ;  /* 0x0001200e000085a7 */ /* 0x000ea400080010ff */
[----:B--2---:R-:W-:Y:S05]  /*ae90*/  @!P0 BRA `(.L_x_212) ;  /* 0xfffffffc00f08947 */ /* 0x004fea000383ffff */
[----:B------:R-:W-:Y:S05]  /*aea0*/  BRA `(.L_x_213) ;  /* 0xffffffa000947947 */ /* 0x000fea000383ffff */
.L_x_106:
[----:B------:R-:W-:Y:S07]  /*aeb0*/  MOV R0, UR7 ;  /* 0x0000000700007c02 */ /* 0x000fee0008000f00 */
.L_x_214:
[----:B-1----:R1:W2:Y:S02]  /*aec0*/  SYNCS.PHASECHK.TRANS64.TRYWAIT P0, [R0+URZ+0x128], R14 ;  /* 0x0001280e000075a7 */ /* 0x0022a400080011ff */
[----:B--2---:R-:W-:Y:S05]  /*aed0*/  @!P0 NANOSLEEP.SYNCS 0x989680 ;  /* 0x009896800000895d */ /* 0x004fea0003900000 */
[----:B------:R-:W2:Y:S02]  /*aee0*/  @!P0 SYNCS.PHASECHK.TRANS64 P0, [R0+URZ+0x128], R14 ;  /* 0x0001280e000085a7 */ /* 0x000ea400080010ff */
[----:B--2---:R-:W-:Y:S05]  /*aef0*/  @!P0 BRA `(.L_x_214) ;  /* 0xfffffffc00f08947 */ /* 0x004fea000383ffff */
[----:B------:R-:W-:Y:S05]  /*af00*/  BRA `(.L_x_215) ;  /* 0xffffffa000ec7947 */ /* 0x000fea000383ffff */
.L_x_107:
[----:B------:R-:W-:Y:S07]  /*af10*/  MOV R0, UR7 ;  /* 0x0000000700007c02 */ /* 0x000fee0008000f00 */
.L_x_216:
[----:B-1----:R1:W2:Y:S02]  /*af20*/  SYNCS.PHASECHK.TRANS64.TRYWAIT P0, [R0+URZ+0x130], R14 ;  /* 0x0001300e000075a7 */ /* 0x0022a400080011ff */
[----:B--2---:R-:W-:Y:S05]  /*af30*/  @!P0 NANOSLEEP.SYNCS 0x989680 ;  /* 0x009896800000895d */ /* 0x004fea0003900000 */
[----:B------:R-:W2:Y:S02]  /*af40*/  @!P0 SYNCS.PHASECHK.TRANS64 P0, [R0+URZ+0x130], R14 ;  /* 0x0001300e000085a7 */ /* 0x000ea400080010ff */
[----:B--2---:R-:W-:Y:S05]  /*af50*/  @!P0 BRA `(.L_x_216) ;  /* 0xfffffffc00f08947 */ /* 0x004fea000383ffff */
[----:B------:R-:W-:Y:S05]  /*af60*/  BRA `(.L_x_217) ;  /* 0xffffffa400487947 */ /* 0x000fea000383ffff */
.L_x_108:
[----:B------:R-:W-:Y:S07]  /*af70*/  MOV R0, UR7 ;  /* 0x0000000700007c02 */ /* 0x000fee0008000f00 */
.L_x_218:
[----:B-1----:R1:W2:Y:S02]  /*af80*/  SYNCS.PHASECHK.TRANS64.TRYWAIT P0, [R0+URZ+0x138], R14 ;  /* 0x0001380e000075a7 */ /* 0x0022a400080011ff */
[----:B--2---:R-:W-:Y:S05]  /*af90*/  @!P0 NANOSLEEP.SYNCS 0x989680 ;  /* 0x009896800000895d */ /* 0x004fea0003900000 */
[----:B------:R-:W2:Y:S02]  /*afa0*/  @!P0 SYNCS.PHASECHK.TRANS64 P0, [R0+URZ+0x138], R14 ;  /* 0x0001380e000085a7 */ /* 0x000ea400080010ff */
[----:B--2---:R-:W-:Y:S05]  /*afb0*/  @!P0 BRA `(.L_x_218) ;  /* 0xfffffffc00f08947 */ /* 0x004fea000383ffff */
[----:B------:R-:W-:Y:S05]  /*afc0*/  BRA `(.L_x_219) ;  /* 0xffffffa400e87947 */ /* 0x000fea000383ffff */
.L_x_110:
[----:B------:R-:W-:-:S07]  /*afd0*/  MOV R0, UR7 ;  /* 0x0000000700007c02 */ /* 0x000fce0008000f00 */
.L_x_220:
[----:B-1----:R1:W4:Y:S02]  /*afe0*/  SYNCS.PHASECHK.TRANS64.TRYWAIT P0, [R0+URZ+0x120], R2 ;  /* 0x00012002000075a7 */ /* 0x00232400080011ff */
[----:B----4-:R-:W-:Y:S05]  /*aff0*/  @!P0 NANOSLEEP.SYNCS 0x989680 ;  /* 0x009896800000895d */ /* 0x010fea0003900000 */
[----:B------:R-:W4:Y:S02]  /*b000*/  @!P0 SYNCS.PHASECHK.TRANS64 P0, [R0+URZ+0x120], R2 ;  /* 0x00012002000085a7 */ /* 0x000f2400080010ff */
[----:B----4-:R-:W-:Y:S05]  /*b010*/  @!P0 BRA `(.L_x_220) ;  /* 0xfffffffc00f08947 */ /* 0x010fea000383ffff */
[----:B------:R-:W-:Y:S05]  /*b020*/  BRA `(.L_x_221) ;  /* 0xffffffa800707947 */ /* 0x000fea000383ffff */
.L_x_111:
[----:B-1----:R-:W-:-:S07]  /*b030*/  MOV R0, UR7 ;  /* 0x0000000700007c02 */ /* 0x002fce0008000f00 */
.L_x_222:
[----:B-1----:R1:W4:Y:S02]  /*b040*/  SYNCS.PHASECHK.TRANS64.TRYWAIT P0, [R0+URZ+0x128], R2 ;  /* 0x00012802000075a7 */ /* 0x00232400080011ff */
[----:B----4-:R-:W-:Y:S05]  /*b050*/  @!P0 NANOSLEEP.SYNCS 0x989680 ;  /* 0x009896800000895d */ /* 0x010fea0003900000 */
[----:B------:R-:W4:Y:S02]  /*b060*/  @!P0 SYNCS.PHASECHK.TRANS64 P0, [R0+URZ+0x128], R2 ;  /* 0x00012802000085a7 */ /* 0x000f2400080010ff */
[----:B----4-:R-:W-:Y:S05]  /*b070*/  @!P0 BRA `(.L_x_222) ;  /* 0xfffffffc00f08947 */ /* 0x010fea000383ffff */
[----:B------:R-:W-:Y:S05]  /*b080*/  BRA `(.L_x_223) ;  /* 0xffffffa800607947 */ /* 0x000fea000383ffff */
.L_x_112:
[----:B-1----:R-:W-:-:S07]  /*b090*/  MOV R0, UR7 ;  /* 0x0000000700007c02 */ /* 0x002fce0008000f00 */
.L_x_224:
[----:B-1----:R1:W4:Y:S02]  /*b0a0*/  SYNCS.PHASECHK.TRANS64.TRYWAIT P0, [R0+URZ+0x130], R2 ;  /* 0x00013002000075a7 */ /* 0x00232400080011ff */
[----:B----4-:R-:W-:Y:S05]  /*b0b0*/  @!P0 NANOSLEEP.SYNCS 0x989680 ;  /* 0x009896800000895d */ /* 0x010fea0003900000 */
[----:B------:R-:W4:Y:S02]  /*b0c0*/  @!P0 SYNCS.PHASECHK.TRANS64 P0, [R0+URZ+0x130], R2 ;  /* 0x00013002000085a7 */ /* 0x000f2400080010ff */
[----:B----4-:R-:W-:Y:S05]  /*b0d0*/  @!P0 BRA `(.L_x_224) ;  /* 0xfffffffc00f08947 */ /* 0x010fea000383ffff */
[----:B------:R-:W-:Y:S05]  /*b0e0*/  BRA `(.L_x_225) ;  /* 0xffffffa800507947 */ /* 0x000fea000383ffff */
.L_x_114:
[----:B--2---:R2:W3:Y:S02]  /*b0f0*/  SYNCS.PHASECHK.TRANS64.TRYWAIT P0, [R0+URZ+0x150], R2 ;  /* 0x00015002000075a7 */ /* 0x0044e400080011ff */
[----:B---3--:R-:W-:Y:S05]  /*b100*/  @!P0 NANOSLEEP.SYNCS 0x989680 ;  /* 0x009896800000895d */ /* 0x008fea0003900000 */
[----:B------:R-:W3:Y:S02]  /*b110*/  @!P0 SYNCS.PHASECHK.TRANS64 P0, [R0+URZ+0x150], R2 ;  /* 0x00015002000085a7 */ /* 0x000ee400080010ff */
[----:B---3--:R-:W-:Y:S05]  /*b120*/  @!P0 BRA `(.L_x_114) ;  /* 0xfffffffc00f08947 */ /* 0x008fea000383ffff */
[----:B------:R-:W-:Y:S05]  /*b130*/  BRA `(.L_x_226) ;  /* 0xffffffac00187947 */ /* 0x000fea000383ffff */
.L_x_125:
[----:B-1----:R1:W2:Y:S02]  /*b140*/  SYNCS.PHASECHK.TRANS64.TRYWAIT P1, [R3+URZ+0x100], R0 ;  /* 0x00010000030075a7 */ /* 0x0022a400080211ff */
[----:B--2---:R-:W-:Y:S05]  /*b150*/  @!P1 NANOSLEEP.SYNCS 0x989680 ;  /* 0x009896800000995d */ /* 0x004fea0003900000 */
[----:B------:R-:W2:Y:S02]  /*b160*/  @!P1 SYNCS.PHASECHK.TRANS64 P1, [R3+URZ+0x100], R0 ;  /* 0x00010000030095a7 */ /* 0x000ea400080210ff */
[----:B--2---:R-:W-:Y:S05]  /*b170*/  @!P1 BRA `(.L_x_125) ;  /* 0xfffffffc00f09947 */ /* 0x004fea000383ffff */
[----:B------:R-:W-:Y:S05]  /*b180*/  BRA `(.L_x_124) ;  /* 0xffffffb800307947 */ /* 0x000fea000383ffff */
.L_x_127:
[----:B-1----:R1:W2:Y:S02]  /*b190*/  SYNCS.PHASECHK.TRANS64.TRYWAIT P0, [R111+URZ+0x170], R4 ;  /* 0x000170046f0075a7 */ /* 0x0022a400080011ff */
[----:B--2---:R-:W-:Y:S05]  /*b1a0*/  @!P0 NANOSLEEP.SYNCS 0x989680 ;  /* 0x009896800000895d */ /* 0x004fea0003900000 */
[----:B------:R-:W2:Y:S02]  /*b1b0*/  @!P0 SYNCS.PHASECHK.TRANS64 P0, [R111+URZ+0x170], R4 ;  /* 0x000170046f0085a7 */ /* 0x000ea400080010ff */
[----:B--2---:R-:W-:Y:S05]  /*b1c0*/  @!P0 BRA `(.L_x_127) ;  /* 0xfffffffc00f08947 */ /* 0x004fea000383ffff */
[----:B------:R-:W-:Y:S05]  /*b1d0*/  BRA `(.L_x_126) ;  /* 0xffffffb800847947 */ /* 0x000fea000383ffff */
.L_x_135:
[----:B--2---:R2:W3:Y:S02]  /*b1e0*/  SYNCS.PHASECHK.TRANS64.TRYWAIT P0, [R0+URZ+0x100], R3 ;  /* 0x00010003000075a7 */ /* 0x0044e400080011ff */
[----:B---3--:R-:W-:Y:S05]  /*b1f0*/  @!P0 NANOSLEEP.SYNCS 0x989680 ;  /* 0x009896800000895d */ /* 0x008fea0003900000 */
[----:B------:R-:W3:Y:S02]  /*b200*/  @!P0 SYNCS.PHASECHK.TRANS64 P0, [R0+URZ+0x100], R3 ;  /* 0x00010003000085a7 */ /* 0x000ee400080010ff */
[----:B---3--:R-:W-:Y:S05]  /*b210*/  @!P0 BRA `(.L_x_135) ;  /* 0xfffffffc00f08947 */ /* 0x008fea000383ffff */
[----:B------:R-:W-:Y:S05]  /*b220*/  BRA `(.L_x_134) ;  /* 0xffffffc400887947 */ /* 0x000fea000383ffff */
.L_x_143:
[----:B--2---:R2:W3:Y:S02]  /*b230*/  SYNCS.PHASECHK.TRANS64.TRYWAIT P0, [R0+URZ+0x100], R4 ;  /* 0x00010004000075a7 */ /* 0x0044e400080011ff */
[----:B---3--:R-:W-:Y:S05]  /*b240*/  @!P0 NANOSLEEP.SYNCS 0x989680 ;  /* 0x009896800000895d */ /* 0x008fea0003900000 */
[----:B------:R-:W3:Y:S02]  /*b250*/  @!P0 SYNCS.PHASECHK.TRANS64 P0, [R0+URZ+0x100], R4 ;  /* 0x00010004000085a7 */ /* 0x000ee400080010ff */
[----:B---3--:R-:W-:Y:S05]  /*b260*/  @!P0 BRA `(.L_x_143) ;  /* 0xfffffffc00f08947 */ /* 0x008fea000383ffff */
[----:B------:R-:W-:Y:S05]  /*b270*/  BRA `(.L_x_142) ;  /* 0xffffffd000dc7947 */ /* 0x000fea000383ffff */
.L_x_151:
[----:B--2---:R2:W3:Y:S02]  /*b280*/  SYNCS.PHASECHK.TRANS64.TRYWAIT P0, [R0+URZ+0x100], R4 ;  /* 0x00010004000075a7 */ /* 0x0044e400080011ff */
[----:B---3--:R-:W-:Y:S05]  /*b290*/  @!P0 NANOSLEEP.SYNCS 0x989680 ;  /* 0x009896800000895d */ /* 0x008fea0003900000 */
[----:B------:R-:W3:Y:S02]  /*b2a0*/  @!P0 SYNCS.PHASECHK.TRANS64 P0, [R0+URZ+0x100], R4 ;  /* 0x00010004000085a7 */ /* 0x000ee400080010ff */
[----:B---3--:R-:W-:Y:S05]  /*b2b0*/  @!P0 BRA `(.L_x_151) ;  /* 0xfffffffc00f08947 */ /* 0x008fea000383ffff */
[----:B------:R-:W-:Y:S05]  /*b2c0*/  BRA `(.L_x_150) ;  /* 0xffffffe000387947 */ /* 0x000fea000383ffff */
        .weak           $__internal_0_$__cuda_sm10x_tcgen05_guardrail_trap_col_being_dealloced_not_returned_by_alloc
        .type           $__internal_0_$__cuda_sm10x_tcgen05_guardrail_trap_col_being_dealloced_not_returned_by_alloc,@function
        .size           $__internal_0_$__cuda_sm10x_tcgen05_guardrail_trap_col_being_dealloced_not_returned_by_alloc,($__internal_1_$__cuda_sm10x_tcgen05_guardrail_trap_phase_invalid_during_alloc - $__internal_0_$__cuda_sm10x_tcgen05_guardrail_trap_col_being_dealloced_not_returned_by_alloc)
$__internal_0_$__cuda_sm10x_tcgen05_guardrail_trap_col_being_dealloced_not_returned_by_alloc:
[----:B------:R-:W-:Y:S05]  /*b2d0*/  BPT.TRAP 0x1 ;  /* 0x000000040000795c */ /* 0x000fea0000300000 */
[----:B------:R-:W-:-:S04]  /*b2e0*/  HFMA2 R3, -RZ, RZ, 0, 0 ;  /* 0x00000000ff037431 */ /* 0x000fc800000001ff */
[----:B------:R-:W-:Y:S05]  /*b2f0*/  RET.REL.NODEC R2 `(_ZN7cutlass13device_kernelINS_4gemm6kernel13GemmUniversalIN4cute5tupleIJiiiiEEENS1_10collective13CollectiveMmaINS1_35MainloopSm100TmaUmmaWarpSpecializedILi16ELi2ELi4ENS5_IJNS4_1CILi2EEENSA_ILi1EEESC_EEEEENS5_IJNSA_ILi128EEENSA_ILi256EEENSA_ILi64EEEEEENS_12float_e5m2_tENS5_IJlSC_lEEESJ_SK_NS4_8TiledMMAINS4_8MMA_AtomIJNS4_10MMA_TraitsINS4_25SM100_MMA_F8F6F4_2x1SM_SSEJSJ_SJ_fSF_SG_NS4_17integral_constantINS4_4UMMA5MajorELSR_0EEESS_NSP_INSQ_7ScaleInELST_0EEESU_EEEEEENS4_6LayoutINS5_IJSC_SC_SC_EEENS5_IJNSA_ILi0EEESZ_SZ_EEEEENS5_IJNS4_10UnderscoreES12_S12_EEEEENS4_18SM100_TMA_2SM_LOADENS4_14ComposedLayoutINS4_7SwizzleILi2ELi4ELi3EEENS4_18smem_ptr_flag_bitsILi8EEENSX_INS5_IJNSA_ILi8EEESH_EEENS5_IJSH_SC_EEEEEEEvNS4_8identityES15_S1F_vS1G_EENS_8epilogue10collective18CollectiveEpilogueINS1I_23Sm100TmaWarpSpecializedILi4ELi2ELi32ELb0ELb0EEEJNS5_IJSH_SG_SH_EEENS5_IJNSX_ISH_SC_EENSX_INS5_IJNSA_ILi32EEESB_EEENS5_IJSC_SF_EEEEEEEESJ_SK_SJ_SK_NS1I_6fusion15FusionCallbacksIS1M_NS1U_17LinearCombinationISJ_fSJ_fLNS_15FloatRoundStyleE2EEES1N_S1T_JEEENS4_5SM1004TMEM4LOAD26SM100_TMEM_LOAD_32dp32b32xENS4_13SM90_TMA_LOADENS16_INS17_ILi1ELi4ELi3EEES1A_NSX_INS5_IJS1B_S1P_EEENS5_IJS1P_SC_EEEEEEENS4_39AutoVectorizingCopyWithAssumedAlignmentILi128EEENS4_14SM90_TMA_STOREES29_S2B_S2B_EEEvvEEEEvNT_6ParamsE) ;  /* 0xffffff4c02407950 */ /* 0x000fea0003c3ffff */
        .weak           $__internal_1_$__cuda_sm10x_tcgen05_guardrail_trap_phase_invalid_during_alloc
        .type           $__internal_1_$__cuda_sm10x_tcgen05_guardrail_trap_phase_invalid_during_alloc,@function
        .size           $__internal_1_$__cuda_sm10x_tcgen05_guardrail_trap_phase_invalid_during_alloc,($__internal_2_$__cuda_sm10x_tcgen05_guardrail_trap_unallocated_columns_being_dealloced - $__internal_1_$__cuda_sm10x_tcgen05_guardrail_trap_phase_invalid_during_alloc)
$__internal_1_$__cuda_sm10x_tcgen05_guardrail_trap_phase_invalid_during_alloc:
[----:B------:R-:W-:Y:S05]  /*b300*/  BPT.TRAP 0x1 ;  /* 0x000000040000795c */ /* 0x000fea0000300000 */
[----:B------:R-:W-:-:S04]  /*b310*/  MOV R3, 0x0 ;  /* 0x0000000000037802 */ /* 0x000fc80000000f00 */
[----:B------:R-:W-:Y:S05]  /*b320*/  RET.REL.NODEC R2 `(_ZN7cutlass13device_kernelINS_4gemm6kernel13GemmUniversalIN4cute5tupleIJiiiiEEENS1_10collective13CollectiveMmaINS1_35MainloopSm100TmaUmmaWarpSpecializedILi16ELi2ELi4ENS5_IJNS4_1CILi2EEENSA_ILi1EEESC_EEEEENS5_IJNSA_ILi128EEENSA_ILi256EEENSA_ILi64EEEEEENS_12float_e5m2_tENS5_IJlSC_lEEESJ_SK_NS4_8TiledMMAINS4_8MMA_AtomIJNS4_10MMA_TraitsINS4_25SM100_MMA_F8F6F4_2x1SM_SSEJSJ_SJ_fSF_SG_NS4_17integral_constantINS4_4UMMA5MajorELSR_0EEESS_NSP_INSQ_7ScaleInELST_0EEESU_EEEEEENS4_6LayoutINS5_IJSC_SC_SC_EEENS5_IJNSA_ILi0EEESZ_SZ_EEEEENS5_IJNS4_10UnderscoreES12_S12_EEEEENS4_18SM100_TMA_2SM_LOADENS4_14ComposedLayoutINS4_7SwizzleILi2ELi4ELi3EEENS4_18smem_ptr_flag_bitsILi8EEENSX_INS5_IJNSA_ILi8EEESH_EEENS5_IJSH_SC_EEEEEEEvNS4_8identityES15_S1F_vS1G_EENS_8epilogue10collective18CollectiveEpilogueINS1I_23Sm100TmaWarpSpecializedILi4ELi2ELi32ELb0ELb0EEEJNS5_IJSH_SG_SH_EEENS5_IJNSX_ISH_SC_EENSX_INS5_IJNSA_ILi32EEESB_EEENS5_IJSC_SF_EEEEEEEESJ_SK_SJ_SK_NS1I_6fusion15FusionCallbacksIS1M_NS1U_17LinearCombinationISJ_fSJ_fLNS_15FloatRoundStyleE2EEES1N_S1T_JEEENS4_5SM1004TMEM4LOAD26SM100_TMEM_LOAD_32dp32b32xENS4_13SM90_TMA_LOADENS16_INS17_ILi1ELi4ELi3EEES1A_NSX_INS5_IJS1B_S1P_EEENS5_IJS1P_SC_EEEEEEENS4_39AutoVectorizingCopyWithAssumedAlignmentILi128EEENS4_14SM90_TMA_STOREES29_S2B_S2B_EEEvvEEEEvNT_6ParamsE) ;  /* 0xffffff4c02347950 */ /* 0x000fea0003c3ffff */
        .weak           $__internal_2_$__cuda_sm10x_tcgen05_guardrail_trap_unallocated_columns_being_dealloced
        .type           $__internal_2_$__cuda_sm10x_tcgen05_guardrail_trap_unallocated_columns_being_dealloced,@function
        .size           $__internal_2_$__cuda_sm10x_tcgen05_guardrail_trap_unallocated_columns_being_dealloced,(.L_x_228 - $__internal_2_$__cuda_sm10x_tcgen05_guardrail_trap_unallocated_columns_being_dealloced)
$__internal_2_$__cuda_sm10x_tcgen05_guardrail_trap_unallocated_columns_being_dealloced:
[----:B------:R-:W-:Y:S05]  /*b330*/  BPT.TRAP 0x1 ;  /* 0x000000040000795c */ /* 0x000fea0000300000 */
[----:B------:R-:W-:-:S04]  /*b340*/  HFMA2 R3, -RZ, RZ, 0, 0 ;  /* 0x00000000ff037431 */ /* 0x000fc800000001ff */
[----:B------:R-:W-:Y:S05]  /*b350*/  RET.REL.NODEC R2 `(_ZN7cutlass13device_kernelINS_4gemm6kernel13GemmUniversalIN4cute5tupleIJiiiiEEENS1_10collective13CollectiveMmaINS1_35MainloopSm100TmaUmmaWarpSpecializedILi16ELi2ELi4ENS5_IJNS4_1CILi2EEENSA_ILi1EEESC_EEEEENS5_IJNSA_ILi128EEENSA_ILi256EEENSA_ILi64EEEEEENS_12float_e5m2_tENS5_IJlSC_lEEESJ_SK_NS4_8TiledMMAINS4_8MMA_AtomIJNS4_10MMA_TraitsINS4_25SM100_MMA_F8F6F4_2x1SM_SSEJSJ_SJ_fSF_SG_NS4_17integral_constantINS4_4UMMA5MajorELSR_0EEESS_NSP_INSQ_7ScaleInELST_0EEESU_EEEEEENS4_6LayoutINS5_IJSC_SC_SC_EEENS5_IJNSA_ILi0EEESZ_SZ_EEEEENS5_IJNS4_10UnderscoreES12_S12_EEEEENS4_18SM100_TMA_2SM_LOADENS4_14ComposedLayoutINS4_7SwizzleILi2ELi4ELi3EEENS4_18smem_ptr_flag_bitsILi8EEENSX_INS5_IJNSA_ILi8EEESH_EEENS5_IJSH_SC_EEEEEEEvNS4_8identityES15_S1F_vS1G_EENS_8epilogue10collective18CollectiveEpilogueINS1I_23Sm100TmaWarpSpecializedILi4ELi2ELi32ELb0ELb0EEEJNS5_IJSH_SG_SH_EEENS5_IJNSX_ISH_SC_EENSX_INS5_IJNSA_ILi32EEESB_EEENS5_IJSC_SF_EEEEEEEESJ_SK_SJ_SK_NS1I_6fusion15FusionCallbacksIS1M_NS1U_17LinearCombinationISJ_fSJ_fLNS_15FloatRoundStyleE2EEES1N_S1T_JEEENS4_5SM1004TMEM4LOAD26SM100_TMEM_LOAD_32dp32b32xENS4_13SM90_TMA_LOADENS16_INS17_ILi1ELi4ELi3EEES1A_NSX_INS5_IJS1B_S1P_EEENS5_IJS1P_SC_EEEEEEENS4_39AutoVectorizingCopyWithAssumedAlignmentILi128EEENS4_14SM90_TMA_STOREES29_S2B_S2B_EEEvvEEEEvNT_6ParamsE) ;  /* 0xffffff4c02287950 */ /* 0x000fea0003c3ffff */
.L_x_227:
[----:B------:R-:W-:-:S00]  /*b360*/  BRA `(.L_x_227) ;  /* 0xfffffffc00fc7947 */ /* 0x000fc0000383ffff */
[----:B------:R-:W-:-:S00]  /*b370*/  NOP ;  /* 0x0000000000007918 */ /* 0x000fc00000000000 */
        /* <DEDUP_REMOVED lines=8> */
.L_x_228:


//--------------------- .nv.global.init           --------------------------
	.section	.nv.global.init,"aw",@progbits
.nv.global.init:
	.type		$str$27,@object
	.size		$str$27,($str$28 - $str$27)
$str$27:
        /*0000*/ 	.byte	0x28, 0x61, 0x64, 0x64, 0x72, 0x65, 0x73, 0x73, 0x20, 0x26, 0x20, 0x6d, 0x61, 0x73, 0x6b, 0x29
        /*0010*/ 	.byte	0x20, 0x3d, 0x3d, 0x20, 0x30, 0x00
	.type		$str$28,@object
	.size		$str$28,($str$26 - $str$28)
$str$28:
        /*0016*/ 	.byte	0x2f, 0x74, 0x6d, 0x70, 0x2f, 0x63, 0x75, 0x74, 0x6c, 0x61, 0x73, 0x73, 0x5f, 0x73, 0x77, 0x65
        /*0026*/ 	.byte	0x65, 0x70, 0x5f, 0x73, 0x72, 0x63, 0x2f, 0x69, 0x6e, 0x63, 0x6c, 0x75, 0x64, 0x65, 0x2f, 0x63
        /*0036*/ 	.byte	0x75, 0x74, 0x65, 0x2f, 0x70, 0x6f, 0x69, 0x6e, 0x74, 0x65, 0x72, 0x5f, 0x66, 0x6c, 0x61, 0x67
        /*0046*/ 	.byte	0x67, 0x65, 0x64, 0x2e, 0x68, 0x70, 0x70, 0x00
	.type		$str$26,@object
	.size		$str$26,($str$25 - $str$26)
$str$26:
        /*004e*/ 	.byte	0x2f, 0x74, 0x6d, 0x70, 0x2f, 0x63, 0x75, 0x74, 0x6c, 0x61, 0x73, 0x73, 0x5f, 0x73, 0x77, 0x65
        /*005e*/ 	.byte	0x65, 0x70, 0x5f, 0x73, 0x72, 0x63, 0x2f, 0x69, 0x6e, 0x63, 0x6c, 0x75, 0x64, 0x65, 0x2f, 0x63
        /*006e*/ 	.byte	0x75, 0x74, 0x65, 0x2f, 0x61, 0x74, 0x6f, 0x6d, 0x2f, 0x63, 0x6f, 0x70, 0x79, 0x5f, 0x74, 0x72
        /*007e*/ 	.byte	0x61, 0x69, 0x74, 0x73, 0x5f, 0x73, 0x6d, 0x31, 0x30, 0x30, 0x2e, 0x68, 0x70, 0x70, 0x00
	.type		$str$25,@object
	.size		$str$25,(__unnamed_1 - $str$25)
$str$25:
        /*008d*/ 	.byte	0x28, 0x28, 0x75, 0x69, 0x6e, 0x74, 0x33, 0x32, 0x5f, 0x74, 0x28, 0x74, 0x68, 0x72, 0x65, 0x61
        /*009d*/ 	.byte	0x64, 0x49, 0x64, 0x78, 0x2e, 0x78, 0x29, 0x20, 0x2f, 0x20, 0x33, 0x32, 0x29, 0x20, 0x25, 0x20
        /*00ad*/ 	.byte	0x34, 0x29, 0x20, 0x3d, 0x3d, 0x20, 0x28, 0x28, 0x28, 0x74, 0x6d, 0x65, 0x6d, 0x5f, 0x61, 0x64
        /*00bd*/ 	.byte	0x64, 0x72, 0x20, 0x3e, 0x3e, 0x20, 0x31, 0x36, 0x29, 0x20, 0x2f, 0x20, 0x33, 0x32, 0x29, 0x20
        /*00cd*/ 	.byte	0x25, 0x20, 0x34, 0x29, 0x00
	.type		__unnamed_1,@object
	.size		__unnamed_1,(__unnamed_2 - __unnamed_1)
__unnamed_1:
        /*00d2*/ 	.byte	0x61, 0x75, 0x74, 0x6f, 0x20, 0x63, 0x75, 0x74, 0x65, 0x3a, 0x3a, 0x61, 0x73, 0x5f, 0x70, 0x6f
        /* <DEDUP_REMOVED lines=24> */
        /*0262*/ 	.byte	0x3a, 0x3a, 0x43, 0x3c, 0x34, 0x30, 0x39, 0x36, 0x3e, 0x3e, 0x3e, 0x3e, 0x5d, 0x00
	.type		__unnamed_2,@object
	.size		__unnamed_2,(__unnamed_3 - __unnamed_2)
__unnamed_2:
        /* <DEDUP_REMOVED lines=26> */
	.type		__unnamed_3,@object
	.size		__unnamed_3,(.L_3 - __unnamed_3)
__unnamed_3:
        /* <DEDUP_REMOVED lines=40> */
        /*068e*/ 	.byte	0x74, 0x65, 0x3a, 0x3a, 0x43, 0x3c, 0x30, 0x3e, 0x3e, 0x3e, 0x3e, 0x5d, 0x00
.L_3:


//--------------------- .nv.shared._ZN7cutlass13device_kernelINS_4gemm6kernel13GemmUniversalIN4cute5tupleIJiiiiEEENS1_10collective13CollectiveMmaINS1_35MainloopSm100TmaUmmaWarpSpecializedILi16ELi2ELi4ENS5_IJNS4_1CILi2EEENSA_ILi1EEESC_EEEEENS5_IJNSA_ILi128EEENSA_ILi256EEENSA_ILi64EEEEEENS_12float_e5m2_tENS5_IJlSC_lEEESJ_SK_NS4_8TiledMMAINS4_8MMA_AtomIJNS4_10MMA_TraitsINS4_25SM100_MMA_F8F6F4_2x1SM_SSEJSJ_SJ_fSF_SG_NS4_17integral_constantINS4_4UMMA5MajorELSR_0EEESS_NSP_INSQ_7ScaleInELST_0EEESU_EEEEEENS4_6LayoutINS5_IJSC_SC_SC_EEENS5_IJNSA_ILi0EEESZ_SZ_EEEEENS5_IJNS4_10UnderscoreES12_S12_EEEEENS4_18SM100_TMA_2SM_LOADENS4_14ComposedLayoutINS4_7SwizzleILi2ELi4ELi3EEENS4_18smem_ptr_flag_bitsILi8EEENSX_INS5_IJNSA_ILi8EEESH_EEENS5_IJSH_SC_EEEEEEEvNS4_8identityES15_S1F_vS1G_EENS_8epilogue10collective18CollectiveEpilogueINS1I_23Sm100TmaWarpSpecializedILi4ELi2ELi32ELb0ELb0EEEJNS5_IJSH_SG_SH_EEENS5_IJNSX_ISH_SC_EENSX_INS5_IJNSA_ILi32EEESB_EEENS5_IJSC_SF_EEEEEEEESJ_SK_SJ_SK_NS1I_6fusion15FusionCallbacksIS1M_NS1U_17LinearCombinationISJ_fSJ_fLNS_15FloatRoundStyleE2EEES1N_S1T_JEEENS4_5SM1004TMEM4LOAD26SM100_TMEM_LOAD_32dp32b32xENS4_13SM90_TMA_LOADENS16_INS17_ILi1ELi4ELi3EEES1A_NSX_INS5_IJS1B_S1P_EEENS5_IJS1P_SC_EEEEEEENS4_39AutoVectorizingCopyWithAssumedAlignmentILi128EEENS4_14SM90_TMA_STOREES29_S2B_S2B_EEEvvEEEEvNT_6ParamsE --------------------------
	.section	.nv.shared._ZN7cutlass13device_kernelINS_4gemm6kernel13GemmUniversalIN4cute5tupleIJiiiiEEENS1_10collective13CollectiveMmaINS1_35MainloopSm100TmaUmmaWarpSpecializedILi16ELi2ELi4ENS5_IJNS4_1CILi2EEENSA_ILi1EEESC_EEEEENS5_IJNSA_ILi128EEENSA_ILi256EEENSA_ILi64EEEEEENS_12float_e5m2_tENS5_IJlSC_lEEESJ_SK_NS4_8TiledMMAINS4_8MMA_AtomIJNS4_10MMA_TraitsINS4_25SM100_MMA_F8F6F4_2x1SM_SSEJSJ_SJ_fSF_SG_NS4_17integral_constantINS4_4UMMA5MajorELSR_0EEESS_NSP_INSQ_7ScaleInELST_0EEESU_EEEEEENS4_6LayoutINS5_IJSC_SC_SC_EEENS5_IJNSA_ILi0EEESZ_SZ_EEEEENS5_IJNS4_10UnderscoreES12_S12_EEEEENS4_18SM100_TMA_2SM_LOADENS4_14ComposedLayoutINS4_7SwizzleILi2ELi4ELi3EEENS4_18smem_ptr_flag_bitsILi8EEENSX_INS5_IJNSA_ILi8EEESH_EEENS5_IJSH_SC_EEEEEEEvNS4_8identityES15_S1F_vS1G_EENS_8epilogue10collective18CollectiveEpilogueINS1I_23Sm100TmaWarpSpecializedILi4ELi2ELi32ELb0ELb0EEEJNS5_IJSH_SG_SH_EEENS5_IJNSX_ISH_SC_EENSX_INS5_IJNSA_ILi32EEESB_EEENS5_IJSC_SF_EEEEEEEESJ_SK_SJ_SK_NS1I_6fusion15FusionCallbacksIS1M_NS1U_17LinearCombinationISJ_fSJ_fLNS_15FloatRoundStyleE2EEES1N_S1T_JEEENS4_5SM1004TMEM4LOAD26SM100_TMEM_LOAD_32dp32b32xENS4_13SM90_TMA_LOADENS16_INS17_ILi1ELi4ELi3EEES1A_NSX_INS5_IJS1B_S1P_EEENS5_IJS1P_SC_EEEEEEENS4_39AutoVectorizingCopyWithAssumedAlignmentILi128EEENS4_14SM90_TMA_STOREES29_S2B_S2B_EEEvvEEEEvNT_6ParamsE,"aw",@nobits
	.sectionflags	@""
	.align	16
	.zero		1024


//--------------------- .nv.shared.reserved.0     --------------------------
	.section	.nv.shared.reserved.0,"aw",@nobits
	.weak		__nv_reservedSMEM_offset_0_alias
	.size		__nv_reservedSMEM_offset_0_alias, 0, 64
	.other		__nv_reservedSMEM_offset_0_alias,@"STO_CUDA_RESERVED_SHARED STV_DEFAULT"
__nv_reservedSMEM_offset_0_alias:
	.zero		0
.nv.shared.reserved.0:
	.zero		64
	.weak		__nv_reservedSMEM_tcgen05_partition
	.type		__nv_reservedSMEM_tcgen05_partition,@object
	.size		__nv_reservedSMEM_tcgen05_partition,(.L_0 - __nv_reservedSMEM_tcgen05_partition)
__nv_reservedSMEM_tcgen05_partition:
	.zero		32
.L_0:


//--------------------- .nv.global                --------------------------
	.section	.nv.global,"aw",@nobits
.nv.global:
	.type		_ZN40_INTERNAL_39bedfc8_4_k_cu_71b4a1e4_382234cute1_E,@object
	.size		_ZN40_INTERNAL_39bedfc8_4_k_cu_71b4a1e4_382234cute1_E,(_ZN40_INTERNAL_39bedfc8_4_k_cu_71b4a1e4_382234cuda3std3__45__cpo6cbeginE - _ZN40_INTERNAL_39bedfc8_4_k_cu_71b4a1e4_382234cute1_E)
_ZN40_INTERNAL_39bedfc8_4_k_cu_71b4a1e4_382234cute1_E:
	.zero		1
	.type		_ZN40_INTERNAL_39bedfc8_4_k_cu_71b4a1e4_382234cuda3std3__45__cpo6cbeginE,@object
	.size		_ZN40_INTERNAL_39bedfc8_4_k_cu_71b4a1e4_382234cuda3std3__45__cpo6cbeginE,(_ZN40_INTERNAL_39bedfc8_4_k_cu_71b4a1e4_382234cuda3std3__48in_placeE - _ZN40_INTERNAL_39bedfc8_4_k_cu_71b4a1e4_382234cuda3std3__45__cpo6cbeginE)
_ZN40_INTERNAL_39bedfc8_4_k_cu_71b4a1e4_382234cuda3std3__45__cpo6cbeginE:
	.zero		1
	.type		_ZN40_INTERNAL_39bedfc8_4_k_cu_71b4a1e4_382234cuda3std3__48in_placeE,@object
	.size		_ZN40_INTERNAL_39bedfc8_4_k_cu_71b4a1e4_382234cuda3std3__48in_placeE,(_ZN40_INTERNAL_39bedfc8_4_k_cu_71b4a1e4_382234cuda3std6ranges3__45__cpo9iter_moveE - _ZN40_INTERNAL_39bedfc8_4_k_cu_71b4a1e4_382234cuda3std3__48in_placeE)
_ZN40_INTERNAL_39bedfc8_4_k_cu_71b4a1e4_382234cuda3std3__48in_placeE:
	.zero		1
	.type		_ZN40_INTERNAL_39bedfc8_4_k_cu_71b4a1e4_382234cuda3std6ranges3__45__cpo9iter_moveE,@object
	.size		_ZN40_INTERNAL_39bedfc8_4_k_cu_71b4a1e4_382234cuda3std6ranges3__45__cpo9iter_moveE,(_ZN40_INTERNAL_39bedfc8_4_k_cu_71b4a1e4_382234cuda3std3__45__cpo5beginE - _ZN40_INTERNAL_39bedfc8_4_k_cu_71b4a1e4_382234cuda3std6ranges3__45__cpo9iter_moveE)
_ZN40_INTERNAL_39bedfc8_4_k_cu_71b4a1e4_382234cuda3std6ranges3__45__cpo9iter_moveE:
	.zero		1
	.type		_ZN40_INTERNAL_39bedfc8_4_k_cu_71b4a1e4_382234cuda3std3__45__cpo5beginE,@object
	.size		_ZN40_INTERNAL_39bedfc8_4_k_cu_71b4a1e4_382234cuda3std3__45__cpo5beginE,(_ZN40_INTERNAL_39bedfc8_4_k_cu_71b4a1e4_382234cuda3std3__442_GLOBAL__N__39bedfc8_4_k_cu_71b4a1e4_382236ignoreE - _ZN40_INTERNAL_39bedfc8_4_k_cu_71b4a1e4_382234cuda3std3__45__cpo5beginE)
_ZN40_INTERNAL_39bedfc8_4_k_cu_71b4a1e4_382234cuda3std3__45__cpo5beginE:
	.zero		1
	.type		_ZN40_INTERNAL_39bedfc8_4_k_cu_71b4a1e4_382234cuda3std3__442_GLOBAL__N__39bedfc8_4_k_cu_71b4a1e4_382236ignoreE,@object
	.size		_ZN40_INTERNAL_39bedfc8_4_k_cu_71b4a1e4_382234cuda3std3__442_GLOBAL__N__39bedfc8_4_k_cu_71b4a1e4_382236ignoreE,(_ZN40_INTERNAL_39bedfc8_4_k_cu_71b4a1e4_382234cute7productE - _ZN40_INTERNAL_39bedfc8_4_k_cu_71b4a1e4_382234cuda3std3__442_GLOBAL__N__39bedfc8_4_k_cu_71b4a1e4_382236ignoreE)
_ZN40_INTERNAL_39bedfc8_4_k_cu_71b4a1e4_382234cuda3std3__442_GLOBAL__N__39bedfc8_4_k_cu_71b4a1e4_382236ignoreE:
	.zero		1
	.type		_ZN40_INTERNAL_39bedfc8_4_k_cu_71b4a1e4_382234cute7productE,@object
	.size		_ZN40_INTERNAL_39bedfc8_4_k_cu_71b4a1e4_382234cute7productE,(_ZN40_INTERNAL_39bedfc8_4_k_cu_71b4a1e4_382234cuda3std3__45__cpo3endE - _ZN40_INTERNAL_39bedfc8_4_k_cu_71b4a1e4_382234cute7productE)
_ZN40_INTERNAL_39bedfc8_4_k_cu_71b4a1e4_382234cute7productE:
	.zero		1
	.type		_ZN40_INTERNAL_39bedfc8_4_k_cu_71b4a1e4_382234cuda3std3__45__cpo3endE,@object
	.size		_ZN40_INTERNAL_39bedfc8_4_k_cu_71b4a1e4_382234cuda3std3__45__cpo3endE,(_ZN40_INTERNAL_39bedfc8_4_k_cu_71b4a1e4_382234cuda3std3__419piecewise_constructE - _ZN40_INTERNAL_39bedfc8_4_k_cu_71b4a1e4_382234cuda3std3__45__cpo3endE)
_ZN40_INTERNAL_39bedfc8_4_k_cu_71b4a1e4_382234cuda3std3__45__cpo3endE:
	.zero		1
	.type		_ZN40_INTERNAL_39bedfc8_4_k_cu_71b4a1e4_382234cuda3std3__419piecewise_constructE,@object
	.size		_ZN40_INTERNAL_39bedfc8_4_k_cu_71b4a1e4_382234cuda3std3__419piecewise_constructE,(_ZN40_INTERNAL_39bedfc8_4_k_cu_71b4a1e4_382234cuda3std3__45__cpo4cendE - _ZN40_INTERNAL_39bedfc8_4_k_cu_71b4a1e4_382234cuda3std3__419piecewise_constructE)
_ZN40_INTERNAL_39bedfc8_4_k_cu_71b4a1e4_382234cuda3std3__419piecewise_constructE:
	.zero		1
	.type		_ZN40_INTERNAL_39bedfc8_4_k_cu_71b4a1e4_382234cuda3std3__45__cpo4cendE,@object
	.size		_ZN40_INTERNAL_39bedfc8_4_k_cu_71b4a1e4_382234cuda3std3__45__cpo4cendE,(_ZN40_INTERNAL_39bedfc8_4_k_cu_71b4a1e4_382234cuda3std6ranges3__45__cpo4swapE - _ZN40_INTERNAL_39bedfc8_4_k_cu_71b4a1e4_382234cuda3std3__45__cpo4cendE)
_ZN40_INTERNAL_39bedfc8_4_k_cu_71b4a1e4_382234cuda3std3__45__cpo4cendE:
	.zero		1
	.type		_ZN40_INTERNAL_39bedfc8_4_k_cu_71b4a1e4_382234cuda3std6ranges3__45__cpo4swapE,@object
	.size		_ZN40_INTERNAL_39bedfc8_4_k_cu_71b4a1e4_382234cuda3std6ranges3__45__cpo4swapE,(.L_11 - _ZN40_INTERNAL_39bedfc8_4_k_cu_71b4a1e4_382234cuda3std6ranges3__45__cpo4swapE)
_ZN40_INTERNAL_39bedfc8_4_k_cu_71b4a1e4_382234cuda3std6ranges3__45__cpo4swapE:
	.zero		1
.L_11:


//--------------------- .nv.constant0._ZN7cutlass13device_kernelINS_4gemm6kernel13GemmUniversalIN4cute5tupleIJiiiiEEENS1_10collective13CollectiveMmaINS1_35MainloopSm100TmaUmmaWarpSpecializedILi16ELi2ELi4ENS5_IJNS4_1CILi2EEENSA_ILi1EEESC_EEEEENS5_IJNSA_ILi128EEENSA_ILi256EEENSA_ILi64EEEEEENS_12float_e5m2_tENS5_IJlSC_lEEESJ_SK_NS4_8TiledMMAINS4_8MMA_AtomIJNS4_10MMA_TraitsINS4_25SM100_MMA_F8F6F4_2x1SM_SSEJSJ_SJ_fSF_SG_NS4_17integral_constantINS4_4UMMA5MajorELSR_0EEESS_NSP_INSQ_7ScaleInELST_0EEESU_EEEEEENS4_6LayoutINS5_IJSC_SC_SC_EEENS5_IJNSA_ILi0EEESZ_SZ_EEEEENS5_IJNS4_10UnderscoreES12_S12_EEEEENS4_18SM100_TMA_2SM_LOADENS4_14ComposedLayoutINS4_7SwizzleILi2ELi4ELi3EEENS4_18smem_ptr_flag_bitsILi8EEENSX_INS5_IJNSA_ILi8EEESH_EEENS5_IJSH_SC_EEEEEEEvNS4_8identityES15_S1F_vS1G_EENS_8epilogue10collective18CollectiveEpilogueINS1I_23Sm100TmaWarpSpecializedILi4ELi2ELi32ELb0ELb0EEEJNS5_IJSH_SG_SH_EEENS5_IJNSX_ISH_SC_EENSX_INS5_IJNSA_ILi32EEESB_EEENS5_IJSC_SF_EEEEEEEESJ_SK_SJ_SK_NS1I_6fusion15FusionCallbacksIS1M_NS1U_17LinearCombinationISJ_fSJ_fLNS_15FloatRoundStyleE2EEES1N_S1T_JEEENS4_5SM1004TMEM4LOAD26SM100_TMEM_LOAD_32dp32b32xENS4_13SM90_TMA_LOADENS16_INS17_ILi1ELi4ELi3EEES1A_NSX_INS5_IJS1B_S1P_EEENS5_IJS1P_SC_EEEEEEENS4_39AutoVectorizingCopyWithAssumedAlignmentILi128EEENS4_14SM90_TMA_STOREES29_S2B_S2B_EEEvvEEEEvNT_6ParamsE --------------------------
	.section	.nv.constant0._ZN7cutlass13device_kernelINS_4gemm6kernel13GemmUniversalIN4cute5tupleIJiiiiEEENS1_10collective13CollectiveMmaINS1_35MainloopSm100TmaUmmaWarpSpecializedILi16ELi2ELi4ENS5_IJNS4_1CILi2EEENSA_ILi1EEESC_EEEEENS5_IJNSA_ILi128EEENSA_ILi256EEENSA_ILi64EEEEEENS_12float_e5m2_tENS5_IJlSC_lEEESJ_SK_NS4_8TiledMMAINS4_8MMA_AtomIJNS4_10MMA_TraitsINS4_25SM100_MMA_F8F6F4_2x1SM_SSEJSJ_SJ_fSF_SG_NS4_17integral_constantINS4_4UMMA5MajorELSR_0EEESS_NSP_INSQ_7ScaleInELST_0EEESU_EEEEEENS4_6LayoutINS5_IJSC_SC_SC_EEENS5_IJNSA_ILi0EEESZ_SZ_EEEEENS5_IJNS4_10UnderscoreES12_S12_EEEEENS4_18SM100_TMA_2SM_LOADENS4_14ComposedLayoutINS4_7SwizzleILi2ELi4ELi3EEENS4_18smem_ptr_flag_bitsILi8EEENSX_INS5_IJNSA_ILi8EEESH_EEENS5_IJSH_SC_EEEEEEEvNS4_8identityES15_S1F_vS1G_EENS_8epilogue10collective18CollectiveEpilogueINS1I_23Sm100TmaWarpSpecializedILi4ELi2ELi32ELb0ELb0EEEJNS5_IJSH_SG_SH_EEENS5_IJNSX_ISH_SC_EENSX_INS5_IJNSA_ILi32EEESB_EEENS5_IJSC_SF_EEEEEEEESJ_SK_SJ_SK_NS1I_6fusion15FusionCallbacksIS1M_NS1U_17LinearCombinationISJ_fSJ_fLNS_15FloatRoundStyleE2EEES1N_S1T_JEEENS4_5SM1004TMEM4LOAD26SM100_TMEM_LOAD_32dp32b32xENS4_13SM90_TMA_LOADENS16_INS17_ILi1ELi4ELi3EEES1A_NSX_INS5_IJS1B_S1P_EEENS5_IJS1P_SC_EEEEEEENS4_39AutoVectorizingCopyWithAssumedAlignmentILi128EEENS4_14SM90_TMA_STOREES29_S2B_S2B_EEEvvEEEEvNT_6ParamsE,"a",@progbits
	.sectionflags	@""
	.align	4
.nv.constant0._ZN7cutlass13device_kernelINS_4gemm6kernel13GemmUniversalIN4cute5tupleIJiiiiEEENS1_10collective13CollectiveMmaINS1_35MainloopSm100TmaUmmaWarpSpecializedILi16ELi2ELi4ENS5_IJNS4_1CILi2EEENSA_ILi1EEESC_EEEEENS5_IJNSA_ILi128EEENSA_ILi256EEENSA_ILi64EEEEEENS_12float_e5m2_tENS5_IJlSC_lEEESJ_SK_NS4_8TiledMMAINS4_8MMA_AtomIJNS4_10MMA_TraitsINS4_25SM100_MMA_F8F6F4_2x1SM_SSEJSJ_SJ_fSF_SG_NS4_17integral_constantINS4_4UMMA5MajorELSR_0EEESS_NSP_INSQ_7ScaleInELST_0EEESU_EEEEEENS4_6LayoutINS5_IJSC_SC_SC_EEENS5_IJNSA_ILi0EEESZ_SZ_EEEEENS5_IJNS4_10UnderscoreES12_S12_EEEEENS4_18SM100_TMA_2SM_LOADENS4_14ComposedLayoutINS4_7SwizzleILi2ELi4ELi3EEENS4_18smem_ptr_flag_bitsILi8EEENSX_INS5_IJNSA_ILi8EEESH_EEENS5_IJSH_SC_EEEEEEEvNS4_8identityES15_S1F_vS1G_EENS_8epilogue10collective18CollectiveEpilogueINS1I_23Sm100TmaWarpSpecializedILi4ELi2ELi32ELb0ELb0EEEJNS5_IJSH_SG_SH_EEENS5_IJNSX_ISH_SC_EENSX_INS5_IJNSA_ILi32EEESB_EEENS5_IJSC_SF_EEEEEEEESJ_SK_SJ_SK_NS1I_6fusion15FusionCallbacksIS1M_NS1U_17LinearCombinationISJ_fSJ_fLNS_15FloatRoundStyleE2EEES1N_S1T_JEEENS4_5SM1004TMEM4LOAD26SM100_TMEM_LOAD_32dp32b32xENS4_13SM90_TMA_LOADENS16_INS17_ILi1ELi4ELi3EEES1A_NSX_INS5_IJS1B_S1P_EEENS5_IJS1P_SC_EEEEEEENS4_39AutoVectorizingCopyWithAssumedAlignmentILi128EEENS4_14SM90_TMA_STOREES29_S2B_S2B_EEEvvEEEEvNT_6ParamsE:
	.zero		2944


//--------------------- SYMBOLS --------------------------

	.type		.nv.reservedSmem.offset0,@object
	.size		.nv.reservedSmem.offset0,0x4
	.type		.nv.reservedSmem.cap,@object
	.size		.nv.reservedSmem.cap,0x4
	.type		__assertfail,@function
